//
// Generated by NVIDIA NVVM Compiler
//
// Compiler Build ID: CL-36424714
// Cuda compilation tools, release 13.0, V13.0.88
// Based on NVVM 20.0.0
//

.version 9.0
.target sm_100
.address_size 64

	// .globl	_ZN3tpm38sg2bmm_bs1_n10000_m64_w1000_d1_kernel0EPfS0_S0_
// _ZZN3tpm38sg2bmm_bs1_n10000_m64_w1000_d1_kernel0EPfS0_S0_E8q_shared has been demoted
// _ZZN3tpm38sg2bmm_bs1_n10000_m64_w1000_d1_kernel0EPfS0_S0_E11Kpad_shared has been demoted
// _ZZN3tpm38sg2bmm_bs1_n10000_m64_w1000_d4_kernel0EPfS0_S0_E8q_shared has been demoted
// _ZZN3tpm38sg2bmm_bs1_n10000_m64_w1000_d4_kernel0EPfS0_S0_E11Kpad_shared has been demoted
// _ZZN3tpm37gbmml_bs1_n10000_m64_w1000_d1_kernel0EPfS0_S0_E11prob_shared has been demoted
// _ZZN3tpm37gbmml_bs1_n10000_m64_w1000_d1_kernel0EPfS0_S0_E11Qpad_shared has been demoted
// _ZZN3tpm37gbmml_bs1_n10000_m64_w1000_d4_kernel0EPfS0_S0_E11prob_shared has been demoted
// _ZZN3tpm37gbmml_bs1_n10000_m64_w1000_d4_kernel0EPfS0_S0_E11Qpad_shared has been demoted

.visible .entry _ZN3tpm38sg2bmm_bs1_n10000_m64_w1000_d1_kernel0EPfS0_S0_(
	.param .u64 .ptr .align 1 _ZN3tpm38sg2bmm_bs1_n10000_m64_w1000_d1_kernel0EPfS0_S0__param_0,
	.param .u64 .ptr .align 1 _ZN3tpm38sg2bmm_bs1_n10000_m64_w1000_d1_kernel0EPfS0_S0__param_1,
	.param .u64 .ptr .align 1 _ZN3tpm38sg2bmm_bs1_n10000_m64_w1000_d1_kernel0EPfS0_S0__param_2
)
.maxntid 58
{
	.reg .pred 	%p<19>;
	.reg .b16 	%rs<4>;
	.reg .b32 	%r<151>;
	.reg .b32 	%f<1104>;
	.reg .b64 	%rd<40>;
	// demoted variable
	.shared .align 4 .b8 _ZZN3tpm38sg2bmm_bs1_n10000_m64_w1000_d1_kernel0EPfS0_S0_E8q_shared[1280];
	// demoted variable
	.shared .align 4 .b8 _ZZN3tpm38sg2bmm_bs1_n10000_m64_w1000_d1_kernel0EPfS0_S0_E11Kpad_shared[2656];
	ld.param.u64 	%rd13, [_ZN3tpm38sg2bmm_bs1_n10000_m64_w1000_d1_kernel0EPfS0_S0__param_0];
	cvta.to.global.u64 	%rd16, %rd13;
	mov.u32 	%r53, %ctaid.x;
	mul.hi.u32 	%r54, %r53, -1307163959;
	shr.u32 	%r1, %r54, 4;
	mul.lo.s32 	%r55, %r1, 5120;
	mov.u32 	%r56, %tid.x;
	shl.b32 	%r57, %r56, 4;
	or.b32  	%r58, %r57, %r56;
	and.b32  	%r59, %r56, 3;
	and.b32  	%r60, %r58, 963;
	or.b32  	%r61, %r60, %r55;
	add.s32 	%r62, %r57, 928;
	and.b32  	%r63, %r62, 1984;
	xor.b32  	%r64, %r59, 2;
	or.b32  	%r65, %r64, %r55;
	add.s32 	%r143, %r65, %r63;
	add.s32 	%r66, %r56, 58;
	add.s32 	%r67, %r57, 2784;
	and.b32  	%r68, %r67, 4032;
	add.s32 	%r142, %r65, %r68;
	add.s32 	%r69, %r56, 174;
	add.s32 	%r70, %r57, 4640;
	and.b32  	%r71, %r70, 6080;
	add.s32 	%r141, %r65, %r71;
	add.s32 	%r72, %r56, 290;
	mul.lo.s32 	%r73, %r1, 23;
	sub.s32 	%r74, %r53, %r73;
	mul.lo.s32 	%r5, %r74, 87;
	mul.hi.u32 	%r75, %r53, -1235456679;
	shr.u32 	%r76, %r75, 11;
	mul.lo.s32 	%r77, %r76, 2875;
	sub.s32 	%r78, %r53, %r77;
	cvt.u16.u32 	%rs1, %r78;
	mul.hi.u16 	%rs2, %rs1, 2850;
	mul.lo.s16 	%rs3, %rs2, 80;
	cvt.u32.u16 	%r79, %rs3;
	add.s32 	%r80, %r5, %r79;
	shr.u32 	%r81, %r56, 2;
	add.s32 	%r82, %r80, %r81;
	add.s32 	%r6, %r82, -1000;
	shr.u32 	%r83, %r66, 2;
	add.s32 	%r84, %r83, %r80;
	add.s32 	%r7, %r84, -1000;
	add.s32 	%r8, %r82, -971;
	shr.u32 	%r85, %r69, 2;
	add.s32 	%r86, %r85, %r80;
	add.s32 	%r9, %r86, -1000;
	add.s32 	%r10, %r82, -942;
	shr.u32 	%r87, %r72, 2;
	add.s32 	%r88, %r87, %r80;
	add.s32 	%r11, %r88, -1000;
	add.s32 	%r12, %r82, -913;
	add.s32 	%r89, %r56, 406;
	shr.u32 	%r90, %r89, 2;
	add.s32 	%r91, %r90, %r80;
	add.s32 	%r13, %r91, -1000;
	add.s32 	%r92, %r57, 6496;
	and.b32  	%r93, %r92, 8128;
	add.s32 	%r14, %r82, -884;
	add.s32 	%r94, %r56, 522;
	shr.u32 	%r95, %r94, 2;
	add.s32 	%r96, %r95, %r80;
	add.s32 	%r15, %r96, -1000;
	add.s32 	%r97, %r57, 8352;
	and.b32  	%r98, %r97, 10176;
	add.s32 	%r16, %r82, -855;
	add.s32 	%r99, %r56, 638;
	shr.u32 	%r100, %r99, 2;
	add.s32 	%r101, %r100, %r80;
	add.s32 	%r17, %r101, -1000;
	add.s32 	%r102, %r57, 10208;
	and.b32  	%r103, %r102, 12224;
	mul.lo.s32 	%r104, %r53, 5568;
	or.b32  	%r105, %r64, %r104;
	add.s32 	%r106, %r105, %r103;
	mul.lo.s32 	%r107, %r1, 122944;
	sub.s32 	%r108, %r106, %r107;
	add.s32 	%r149, %r108, -64000;
	add.s32 	%r109, %r105, %r98;
	sub.s32 	%r110, %r109, %r107;
	add.s32 	%r148, %r110, -64000;
	add.s32 	%r111, %r105, %r93;
	sub.s32 	%r112, %r111, %r107;
	add.s32 	%r147, %r112, -64000;
	add.s32 	%r113, %r105, %r71;
	sub.s32 	%r114, %r113, %r107;
	add.s32 	%r146, %r114, -64000;
	add.s32 	%r115, %r105, %r68;
	sub.s32 	%r116, %r115, %r107;
	add.s32 	%r145, %r116, -64000;
	add.s32 	%r117, %r105, %r63;
	sub.s32 	%r118, %r117, %r107;
	add.s32 	%r144, %r118, -64000;
	mul.wide.u32 	%rd17, %r61, 4;
	add.s64 	%rd18, %rd17, %rd16;
	add.s64 	%rd39, %rd18, 7424;
	add.s32 	%r119, %r60, %r104;
	sub.s32 	%r120, %r119, %r107;
	add.s32 	%r140, %r120, -64000;
	mov.b32 	%r150, 0;
	mov.f32 	%f972, 0f00000000;
	mov.f32 	%f973, %f972;
	mov.f32 	%f974, %f972;
	mov.f32 	%f975, %f972;
	mov.f32 	%f976, %f972;
	mov.f32 	%f977, %f972;
	mov.f32 	%f978, %f972;
	mov.f32 	%f979, %f972;
	mov.f32 	%f980, %f972;
	mov.f32 	%f981, %f972;
	mov.f32 	%f982, %f972;
	mov.f32 	%f983, %f972;
	mov.f32 	%f984, %f972;
	mov.f32 	%f985, %f972;
	mov.f32 	%f986, %f972;
	mov.f32 	%f987, %f972;
	mov.f32 	%f988, %f972;
	mov.f32 	%f989, %f972;
	mov.f32 	%f990, %f972;
	mov.f32 	%f991, %f972;
	mov.f32 	%f992, %f972;
	mov.f32 	%f993, %f972;
	mov.f32 	%f994, %f972;
	mov.f32 	%f995, %f972;
	mov.f32 	%f996, %f972;
	mov.f32 	%f997, %f972;
	mov.f32 	%f998, %f972;
	mov.f32 	%f999, %f972;
	mov.f32 	%f1000, %f972;
	mov.f32 	%f1001, %f972;
	mov.f32 	%f1002, %f972;
	mov.f32 	%f1003, %f972;
	mov.f32 	%f1004, %f972;
	mov.f32 	%f1005, %f972;
	mov.f32 	%f1006, %f972;
	mov.f32 	%f1007, %f972;
	mov.f32 	%f1008, %f972;
	mov.f32 	%f1009, %f972;
	mov.f32 	%f1010, %f972;
	mov.f32 	%f1011, %f972;
	mov.f32 	%f1012, %f972;
	mov.f32 	%f1013, %f972;
	mov.f32 	%f1014, %f972;
	mov.f32 	%f1015, %f972;
	mov.f32 	%f1016, %f972;
	mov.f32 	%f1017, %f972;
	mov.f32 	%f1018, %f972;
	mov.f32 	%f1019, %f972;
	mov.f32 	%f1020, %f972;
	mov.f32 	%f1021, %f972;
	mov.f32 	%f1022, %f972;
	mov.f32 	%f1023, %f972;
	mov.f32 	%f1024, %f972;
	mov.f32 	%f1025, %f972;
	mov.f32 	%f1026, %f972;
	mov.f32 	%f1027, %f972;
	mov.f32 	%f1028, %f972;
	mov.f32 	%f1029, %f972;
	mov.f32 	%f1030, %f972;
	mov.f32 	%f1031, %f972;
	mov.f32 	%f1032, %f972;
	mov.f32 	%f1033, %f972;
	mov.f32 	%f1034, %f972;
	mov.f32 	%f1035, %f972;
	mov.f32 	%f1036, %f972;
	mov.f32 	%f1037, %f972;
	mov.f32 	%f1038, %f972;
	mov.f32 	%f1039, %f972;
	mov.f32 	%f1040, %f972;
	mov.f32 	%f1041, %f972;
	mov.f32 	%f1042, %f972;
	mov.f32 	%f1043, %f972;
	mov.f32 	%f1044, %f972;
	mov.f32 	%f1045, %f972;
	mov.f32 	%f1046, %f972;
	mov.f32 	%f1047, %f972;
	mov.f32 	%f1048, %f972;
	mov.f32 	%f1049, %f972;
	mov.f32 	%f1050, %f972;
	mov.f32 	%f1051, %f972;
	mov.f32 	%f1052, %f972;
	mov.f32 	%f1053, %f972;
	mov.f32 	%f1054, %f972;
	mov.f32 	%f1055, %f972;
	mov.f32 	%f1056, %f972;
	mov.f32 	%f1057, %f972;
	mov.f32 	%f1058, %f972;
	mov.f32 	%f1059, %f972;
	mov.f32 	%f1060, %f972;
	mov.f32 	%f1061, %f972;
	mov.f32 	%f1062, %f972;
	mov.f32 	%f1063, %f972;
	mov.f32 	%f1064, %f972;
	mov.f32 	%f1065, %f972;
	mov.f32 	%f1066, %f972;
	mov.f32 	%f1067, %f972;
	mov.f32 	%f1068, %f972;
	mov.f32 	%f1069, %f972;
	mov.f32 	%f1070, %f972;
	mov.f32 	%f1071, %f972;
	mov.f32 	%f1072, %f972;
	mov.f32 	%f1073, %f972;
	mov.f32 	%f1074, %f972;
	mov.f32 	%f1075, %f972;
	mov.f32 	%f1076, %f972;
	mov.f32 	%f1077, %f972;
	mov.f32 	%f1078, %f972;
	mov.f32 	%f1079, %f972;
	mov.f32 	%f1080, %f972;
	mov.f32 	%f1081, %f972;
	mov.f32 	%f1082, %f972;
	mov.f32 	%f1083, %f972;
	mov.f32 	%f1084, %f972;
	mov.f32 	%f1085, %f972;
	mov.f32 	%f1086, %f972;
	mov.f32 	%f1087, %f972;
	mov.f32 	%f1088, %f972;
	mov.f32 	%f1089, %f972;
	mov.f32 	%f1090, %f972;
	mov.f32 	%f1091, %f972;
$L__BB0_1:
	ld.param.u64 	%rd37, [_ZN3tpm38sg2bmm_bs1_n10000_m64_w1000_d1_kernel0EPfS0_S0__param_1];
	ld.param.u64 	%rd36, [_ZN3tpm38sg2bmm_bs1_n10000_m64_w1000_d1_kernel0EPfS0_S0__param_0];
	mov.u32 	%r36, %tid.x;
	setp.gt.u32 	%p1, %r36, 29;
	mul.wide.s32 	%rd19, %r149, 4;
	cvta.to.global.u64 	%rd3, %rd37;
	add.s64 	%rd4, %rd3, %rd19;
	mul.wide.s32 	%rd20, %r148, 4;
	add.s64 	%rd5, %rd3, %rd20;
	mul.wide.s32 	%rd21, %r147, 4;
	add.s64 	%rd6, %rd3, %rd21;
	mul.wide.s32 	%rd22, %r146, 4;
	add.s64 	%rd7, %rd3, %rd22;
	mul.wide.s32 	%rd23, %r145, 4;
	add.s64 	%rd8, %rd3, %rd23;
	mul.wide.s32 	%rd24, %r144, 4;
	add.s64 	%rd9, %rd3, %rd24;
	bar.sync 	0;
	ld.global.nc.f32 	%f266, [%rd39+-7424];
	shl.b32 	%r121, %r36, 2;
	mov.u32 	%r122, _ZZN3tpm38sg2bmm_bs1_n10000_m64_w1000_d1_kernel0EPfS0_S0_E8q_shared;
	add.s32 	%r37, %r122, %r121;
	st.shared.f32 	[%r37], %f266;
	cvta.to.global.u64 	%rd10, %rd36;
	mul.wide.u32 	%rd25, %r143, 4;
	add.s64 	%rd26, %rd10, %rd25;
	ld.global.nc.f32 	%f267, [%rd26];
	st.shared.f32 	[%r37+232], %f267;
	ld.global.nc.f32 	%f268, [%rd39];
	st.shared.f32 	[%r37+464], %f268;
	mul.wide.u32 	%rd27, %r142, 4;
	add.s64 	%rd28, %rd10, %rd27;
	ld.global.nc.f32 	%f269, [%rd28];
	st.shared.f32 	[%r37+696], %f269;
	ld.global.nc.f32 	%f270, [%rd39+7424];
	st.shared.f32 	[%r37+928], %f270;
	@%p1 bra 	$L__BB0_3;
	mul.wide.u32 	%rd29, %r141, 4;
	add.s64 	%rd30, %rd10, %rd29;
	ld.global.nc.f32 	%f271, [%rd30];
	st.shared.f32 	[%r37+1160], %f271;
$L__BB0_3:
	mul.wide.s32 	%rd31, %r140, 4;
	add.s64 	%rd32, %rd3, %rd31;
	add.s64 	%rd11, %rd32, 22272;
	setp.gt.u32 	%p2, %r6, 9999;
	mov.f32 	%f1092, 0f00000000;
	@%p2 bra 	$L__BB0_5;
	ld.global.nc.f32 	%f1092, [%rd11+-22272];
$L__BB0_5:
	setp.gt.u32 	%p3, %r7, 9999;
	mov.u32 	%r124, _ZZN3tpm38sg2bmm_bs1_n10000_m64_w1000_d1_kernel0EPfS0_S0_E11Kpad_shared;
	add.s32 	%r38, %r124, %r121;
	st.shared.f32 	[%r38], %f1092;
	mov.f32 	%f1093, 0f00000000;
	@%p3 bra 	$L__BB0_7;
	ld.global.nc.f32 	%f1093, [%rd9];
$L__BB0_7:
	setp.gt.u32 	%p4, %r8, 9999;
	st.shared.f32 	[%r38+232], %f1093;
	mov.f32 	%f1094, 0f00000000;
	@%p4 bra 	$L__BB0_9;
	ld.global.nc.f32 	%f1094, [%rd11+-14848];
$L__BB0_9:
	setp.gt.u32 	%p5, %r9, 9999;
	st.shared.f32 	[%r38+464], %f1094;
	mov.f32 	%f1095, 0f00000000;
	@%p5 bra 	$L__BB0_11;
	ld.global.nc.f32 	%f1095, [%rd8];
$L__BB0_11:
	setp.gt.u32 	%p6, %r10, 9999;
	st.shared.f32 	[%r38+696], %f1095;
	mov.f32 	%f1096, 0f00000000;
	@%p6 bra 	$L__BB0_13;
	ld.global.nc.f32 	%f1096, [%rd11+-7424];
$L__BB0_13:
	setp.gt.u32 	%p7, %r11, 9999;
	st.shared.f32 	[%r38+928], %f1096;
	mov.f32 	%f1097, 0f00000000;
	@%p7 bra 	$L__BB0_15;
	ld.global.nc.f32 	%f1097, [%rd7];
$L__BB0_15:
	setp.gt.u32 	%p8, %r12, 9999;
	st.shared.f32 	[%r38+1160], %f1097;
	mov.f32 	%f1098, 0f00000000;
	@%p8 bra 	$L__BB0_17;
	ld.global.nc.f32 	%f1098, [%rd11];
$L__BB0_17:
	setp.gt.u32 	%p9, %r13, 9999;
	st.shared.f32 	[%r38+1392], %f1098;
	mov.f32 	%f1099, 0f00000000;
	@%p9 bra 	$L__BB0_19;
	ld.global.nc.f32 	%f1099, [%rd6];
$L__BB0_19:
	setp.gt.u32 	%p10, %r14, 9999;
	st.shared.f32 	[%r38+1624], %f1099;
	mov.f32 	%f1100, 0f00000000;
	@%p10 bra 	$L__BB0_21;
	ld.global.nc.f32 	%f1100, [%rd11+7424];
$L__BB0_21:
	setp.gt.u32 	%p11, %r15, 9999;
	st.shared.f32 	[%r38+1856], %f1100;
	mov.f32 	%f1101, 0f00000000;
	@%p11 bra 	$L__BB0_23;
	ld.global.nc.f32 	%f1101, [%rd5];
$L__BB0_23:
	setp.gt.u32 	%p12, %r16, 9999;
	st.shared.f32 	[%r38+2088], %f1101;
	mov.f32 	%f1102, 0f00000000;
	@%p12 bra 	$L__BB0_25;
	ld.global.nc.f32 	%f1102, [%rd11+14848];
$L__BB0_25:
	setp.gt.u32 	%p13, %r36, 25;
	st.shared.f32 	[%r38+2320], %f1102;
	@%p13 bra 	$L__BB0_29;
	setp.gt.u32 	%p14, %r17, 9999;
	mov.f32 	%f1103, 0f00000000;
	@%p14 bra 	$L__BB0_28;
	ld.global.nc.f32 	%f1103, [%rd4];
$L__BB0_28:
	st.shared.f32 	[%r38+2552], %f1103;
$L__BB0_29:
	bar.sync 	0;
	mov.u32 	%r39, %tid.x;
	setp.gt.u32 	%p15, %r39, 28;
	selp.b32 	%r125, 640, 0, %p15;
	mov.u32 	%r126, _ZZN3tpm38sg2bmm_bs1_n10000_m64_w1000_d1_kernel0EPfS0_S0_E8q_shared;
	add.s32 	%r127, %r126, %r125;
	ld.shared.f32 	%f284, [%r127];
	setp.lt.u32 	%p16, %r39, 29;
	add.s32 	%r128, %r39, -29;
	selp.b32 	%r40, %r39, %r128, %p16;
	selp.b32 	%r129, 160, 0, %p15;
	mad.lo.s32 	%r130, %r40, 12, %r129;
	shl.b32 	%r131, %r130, 2;
	mov.u32 	%r132, _ZZN3tpm38sg2bmm_bs1_n10000_m64_w1000_d1_kernel0EPfS0_S0_E11Kpad_shared;
	add.s32 	%r133, %r132, %r131;
	ld.shared.f32 	%f285, [%r133];
	fma.rn.f32 	%f286, %f284, %f285, %f1091;
	shl.b32 	%r134, %r129, 2;
	add.s32 	%r135, %r126, %r134;
	ld.shared.f32 	%f287, [%r135+16];
	ld.shared.f32 	%f288, [%r133+16];
	fma.rn.f32 	%f289, %f287, %f288, %f1088;
	ld.shared.f32 	%f290, [%r135+32];
	ld.shared.f32 	%f291, [%r133+32];
	fma.rn.f32 	%f292, %f290, %f291, %f1085;
	ld.shared.f32 	%f293, [%r135+48];
	ld.shared.f32 	%f294, [%r133+48];
	fma.rn.f32 	%f295, %f293, %f294, %f1082;
	ld.shared.f32 	%f296, [%r135+64];
	ld.shared.f32 	%f297, [%r133+64];
	fma.rn.f32 	%f298, %f296, %f297, %f1079;
	ld.shared.f32 	%f299, [%r135+80];
	ld.shared.f32 	%f300, [%r133+80];
	fma.rn.f32 	%f301, %f299, %f300, %f1076;
	ld.shared.f32 	%f302, [%r135+96];
	ld.shared.f32 	%f303, [%r133+96];
	fma.rn.f32 	%f304, %f302, %f303, %f1073;
	ld.shared.f32 	%f305, [%r135+112];
	ld.shared.f32 	%f306, [%r133+112];
	fma.rn.f32 	%f307, %f305, %f306, %f1070;
	ld.shared.f32 	%f308, [%r135+128];
	ld.shared.f32 	%f309, [%r133+128];
	fma.rn.f32 	%f310, %f308, %f309, %f1067;
	ld.shared.f32 	%f311, [%r135+144];
	ld.shared.f32 	%f312, [%r133+144];
	fma.rn.f32 	%f313, %f311, %f312, %f1064;
	ld.shared.f32 	%f314, [%r135+160];
	ld.shared.f32 	%f315, [%r133+160];
	fma.rn.f32 	%f316, %f314, %f315, %f1061;
	ld.shared.f32 	%f317, [%r135+176];
	ld.shared.f32 	%f318, [%r133+176];
	fma.rn.f32 	%f319, %f317, %f318, %f1058;
	ld.shared.f32 	%f320, [%r135+192];
	ld.shared.f32 	%f321, [%r133+192];
	fma.rn.f32 	%f322, %f320, %f321, %f1055;
	ld.shared.f32 	%f323, [%r135+208];
	ld.shared.f32 	%f324, [%r133+208];
	fma.rn.f32 	%f325, %f323, %f324, %f1052;
	ld.shared.f32 	%f326, [%r135+224];
	ld.shared.f32 	%f327, [%r133+224];
	fma.rn.f32 	%f328, %f326, %f327, %f1049;
	ld.shared.f32 	%f329, [%r135+240];
	ld.shared.f32 	%f330, [%r133+240];
	fma.rn.f32 	%f331, %f329, %f330, %f1046;
	ld.shared.f32 	%f332, [%r135+256];
	ld.shared.f32 	%f333, [%r133+256];
	fma.rn.f32 	%f334, %f332, %f333, %f1043;
	ld.shared.f32 	%f335, [%r135+272];
	ld.shared.f32 	%f336, [%r133+272];
	fma.rn.f32 	%f337, %f335, %f336, %f1040;
	ld.shared.f32 	%f338, [%r135+288];
	ld.shared.f32 	%f339, [%r133+288];
	fma.rn.f32 	%f340, %f338, %f339, %f1037;
	ld.shared.f32 	%f341, [%r135+304];
	ld.shared.f32 	%f342, [%r133+304];
	fma.rn.f32 	%f343, %f341, %f342, %f1034;
	ld.shared.f32 	%f344, [%r135+320];
	ld.shared.f32 	%f345, [%r133+320];
	fma.rn.f32 	%f346, %f344, %f345, %f1031;
	ld.shared.f32 	%f347, [%r135+336];
	ld.shared.f32 	%f348, [%r133+336];
	fma.rn.f32 	%f349, %f347, %f348, %f1028;
	ld.shared.f32 	%f350, [%r135+352];
	ld.shared.f32 	%f351, [%r133+352];
	fma.rn.f32 	%f352, %f350, %f351, %f1025;
	ld.shared.f32 	%f353, [%r135+368];
	ld.shared.f32 	%f354, [%r133+368];
	fma.rn.f32 	%f355, %f353, %f354, %f1022;
	ld.shared.f32 	%f356, [%r135+384];
	ld.shared.f32 	%f357, [%r133+384];
	fma.rn.f32 	%f358, %f356, %f357, %f1019;
	ld.shared.f32 	%f359, [%r135+400];
	ld.shared.f32 	%f360, [%r133+400];
	fma.rn.f32 	%f361, %f359, %f360, %f1016;
	ld.shared.f32 	%f362, [%r135+416];
	ld.shared.f32 	%f363, [%r133+416];
	fma.rn.f32 	%f364, %f362, %f363, %f1013;
	ld.shared.f32 	%f365, [%r135+432];
	ld.shared.f32 	%f366, [%r133+432];
	fma.rn.f32 	%f367, %f365, %f366, %f1010;
	ld.shared.f32 	%f368, [%r135+448];
	ld.shared.f32 	%f369, [%r133+448];
	fma.rn.f32 	%f370, %f368, %f369, %f1007;
	ld.shared.f32 	%f371, [%r135+464];
	ld.shared.f32 	%f372, [%r133+464];
	fma.rn.f32 	%f373, %f371, %f372, %f1004;
	ld.shared.f32 	%f374, [%r135+480];
	ld.shared.f32 	%f375, [%r133+480];
	fma.rn.f32 	%f376, %f374, %f375, %f1001;
	ld.shared.f32 	%f377, [%r135+496];
	ld.shared.f32 	%f378, [%r133+496];
	fma.rn.f32 	%f379, %f377, %f378, %f998;
	ld.shared.f32 	%f380, [%r135+512];
	ld.shared.f32 	%f381, [%r133+512];
	fma.rn.f32 	%f382, %f380, %f381, %f995;
	ld.shared.f32 	%f383, [%r135+528];
	ld.shared.f32 	%f384, [%r133+528];
	fma.rn.f32 	%f385, %f383, %f384, %f992;
	ld.shared.f32 	%f386, [%r135+544];
	ld.shared.f32 	%f387, [%r133+544];
	fma.rn.f32 	%f388, %f386, %f387, %f989;
	ld.shared.f32 	%f389, [%r135+560];
	ld.shared.f32 	%f390, [%r133+560];
	fma.rn.f32 	%f391, %f389, %f390, %f986;
	ld.shared.f32 	%f392, [%r135+576];
	ld.shared.f32 	%f393, [%r133+576];
	fma.rn.f32 	%f394, %f392, %f393, %f983;
	ld.shared.f32 	%f395, [%r135+592];
	ld.shared.f32 	%f396, [%r133+592];
	fma.rn.f32 	%f397, %f395, %f396, %f980;
	ld.shared.f32 	%f398, [%r135+608];
	ld.shared.f32 	%f399, [%r133+608];
	fma.rn.f32 	%f400, %f398, %f399, %f977;
	ld.shared.f32 	%f401, [%r135+624];
	ld.shared.f32 	%f402, [%r133+624];
	fma.rn.f32 	%f403, %f401, %f402, %f974;
	ld.shared.f32 	%f404, [%r135+4];
	ld.shared.f32 	%f405, [%r133+4];
	fma.rn.f32 	%f406, %f404, %f405, %f286;
	ld.shared.f32 	%f407, [%r135+20];
	ld.shared.f32 	%f408, [%r133+20];
	fma.rn.f32 	%f409, %f407, %f408, %f289;
	ld.shared.f32 	%f410, [%r135+36];
	ld.shared.f32 	%f411, [%r133+36];
	fma.rn.f32 	%f412, %f410, %f411, %f292;
	ld.shared.f32 	%f413, [%r135+52];
	ld.shared.f32 	%f414, [%r133+52];
	fma.rn.f32 	%f415, %f413, %f414, %f295;
	ld.shared.f32 	%f416, [%r135+68];
	ld.shared.f32 	%f417, [%r133+68];
	fma.rn.f32 	%f418, %f416, %f417, %f298;
	ld.shared.f32 	%f419, [%r135+84];
	ld.shared.f32 	%f420, [%r133+84];
	fma.rn.f32 	%f421, %f419, %f420, %f301;
	ld.shared.f32 	%f422, [%r135+100];
	ld.shared.f32 	%f423, [%r133+100];
	fma.rn.f32 	%f424, %f422, %f423, %f304;
	ld.shared.f32 	%f425, [%r135+116];
	ld.shared.f32 	%f426, [%r133+116];
	fma.rn.f32 	%f427, %f425, %f426, %f307;
	ld.shared.f32 	%f428, [%r135+132];
	ld.shared.f32 	%f429, [%r133+132];
	fma.rn.f32 	%f430, %f428, %f429, %f310;
	ld.shared.f32 	%f431, [%r135+148];
	ld.shared.f32 	%f432, [%r133+148];
	fma.rn.f32 	%f433, %f431, %f432, %f313;
	ld.shared.f32 	%f434, [%r135+164];
	ld.shared.f32 	%f435, [%r133+164];
	fma.rn.f32 	%f436, %f434, %f435, %f316;
	ld.shared.f32 	%f437, [%r135+180];
	ld.shared.f32 	%f438, [%r133+180];
	fma.rn.f32 	%f439, %f437, %f438, %f319;
	ld.shared.f32 	%f440, [%r135+196];
	ld.shared.f32 	%f441, [%r133+196];
	fma.rn.f32 	%f442, %f440, %f441, %f322;
	ld.shared.f32 	%f443, [%r135+212];
	ld.shared.f32 	%f444, [%r133+212];
	fma.rn.f32 	%f445, %f443, %f444, %f325;
	ld.shared.f32 	%f446, [%r135+228];
	ld.shared.f32 	%f447, [%r133+228];
	fma.rn.f32 	%f448, %f446, %f447, %f328;
	ld.shared.f32 	%f449, [%r135+244];
	ld.shared.f32 	%f450, [%r133+244];
	fma.rn.f32 	%f451, %f449, %f450, %f331;
	ld.shared.f32 	%f452, [%r135+260];
	ld.shared.f32 	%f453, [%r133+260];
	fma.rn.f32 	%f454, %f452, %f453, %f334;
	ld.shared.f32 	%f455, [%r135+276];
	ld.shared.f32 	%f456, [%r133+276];
	fma.rn.f32 	%f457, %f455, %f456, %f337;
	ld.shared.f32 	%f458, [%r135+292];
	ld.shared.f32 	%f459, [%r133+292];
	fma.rn.f32 	%f460, %f458, %f459, %f340;
	ld.shared.f32 	%f461, [%r135+308];
	ld.shared.f32 	%f462, [%r133+308];
	fma.rn.f32 	%f463, %f461, %f462, %f343;
	ld.shared.f32 	%f464, [%r135+324];
	ld.shared.f32 	%f465, [%r133+324];
	fma.rn.f32 	%f466, %f464, %f465, %f346;
	ld.shared.f32 	%f467, [%r135+340];
	ld.shared.f32 	%f468, [%r133+340];
	fma.rn.f32 	%f469, %f467, %f468, %f349;
	ld.shared.f32 	%f470, [%r135+356];
	ld.shared.f32 	%f471, [%r133+356];
	fma.rn.f32 	%f472, %f470, %f471, %f352;
	ld.shared.f32 	%f473, [%r135+372];
	ld.shared.f32 	%f474, [%r133+372];
	fma.rn.f32 	%f475, %f473, %f474, %f355;
	ld.shared.f32 	%f476, [%r135+388];
	ld.shared.f32 	%f477, [%r133+388];
	fma.rn.f32 	%f478, %f476, %f477, %f358;
	ld.shared.f32 	%f479, [%r135+404];
	ld.shared.f32 	%f480, [%r133+404];
	fma.rn.f32 	%f481, %f479, %f480, %f361;
	ld.shared.f32 	%f482, [%r135+420];
	ld.shared.f32 	%f483, [%r133+420];
	fma.rn.f32 	%f484, %f482, %f483, %f364;
	ld.shared.f32 	%f485, [%r135+436];
	ld.shared.f32 	%f486, [%r133+436];
	fma.rn.f32 	%f487, %f485, %f486, %f367;
	ld.shared.f32 	%f488, [%r135+452];
	ld.shared.f32 	%f489, [%r133+452];
	fma.rn.f32 	%f490, %f488, %f489, %f370;
	ld.shared.f32 	%f491, [%r135+468];
	ld.shared.f32 	%f492, [%r133+468];
	fma.rn.f32 	%f493, %f491, %f492, %f373;
	ld.shared.f32 	%f494, [%r135+484];
	ld.shared.f32 	%f495, [%r133+484];
	fma.rn.f32 	%f496, %f494, %f495, %f376;
	ld.shared.f32 	%f497, [%r135+500];
	ld.shared.f32 	%f498, [%r133+500];
	fma.rn.f32 	%f499, %f497, %f498, %f379;
	ld.shared.f32 	%f500, [%r135+516];
	ld.shared.f32 	%f501, [%r133+516];
	fma.rn.f32 	%f502, %f500, %f501, %f382;
	ld.shared.f32 	%f503, [%r135+532];
	ld.shared.f32 	%f504, [%r133+532];
	fma.rn.f32 	%f505, %f503, %f504, %f385;
	ld.shared.f32 	%f506, [%r135+548];
	ld.shared.f32 	%f507, [%r133+548];
	fma.rn.f32 	%f508, %f506, %f507, %f388;
	ld.shared.f32 	%f509, [%r135+564];
	ld.shared.f32 	%f510, [%r133+564];
	fma.rn.f32 	%f511, %f509, %f510, %f391;
	ld.shared.f32 	%f512, [%r135+580];
	ld.shared.f32 	%f513, [%r133+580];
	fma.rn.f32 	%f514, %f512, %f513, %f394;
	ld.shared.f32 	%f515, [%r135+596];
	ld.shared.f32 	%f516, [%r133+596];
	fma.rn.f32 	%f517, %f515, %f516, %f397;
	ld.shared.f32 	%f518, [%r135+612];
	ld.shared.f32 	%f519, [%r133+612];
	fma.rn.f32 	%f520, %f518, %f519, %f400;
	ld.shared.f32 	%f521, [%r135+628];
	ld.shared.f32 	%f522, [%r133+628];
	fma.rn.f32 	%f523, %f521, %f522, %f403;
	ld.shared.f32 	%f524, [%r135+8];
	ld.shared.f32 	%f525, [%r133+8];
	fma.rn.f32 	%f526, %f524, %f525, %f406;
	ld.shared.f32 	%f527, [%r135+24];
	ld.shared.f32 	%f528, [%r133+24];
	fma.rn.f32 	%f529, %f527, %f528, %f409;
	ld.shared.f32 	%f530, [%r135+40];
	ld.shared.f32 	%f531, [%r133+40];
	fma.rn.f32 	%f532, %f530, %f531, %f412;
	ld.shared.f32 	%f533, [%r135+56];
	ld.shared.f32 	%f534, [%r133+56];
	fma.rn.f32 	%f535, %f533, %f534, %f415;
	ld.shared.f32 	%f536, [%r135+72];
	ld.shared.f32 	%f537, [%r133+72];
	fma.rn.f32 	%f538, %f536, %f537, %f418;
	ld.shared.f32 	%f539, [%r135+88];
	ld.shared.f32 	%f540, [%r133+88];
	fma.rn.f32 	%f541, %f539, %f540, %f421;
	ld.shared.f32 	%f542, [%r135+104];
	ld.shared.f32 	%f543, [%r133+104];
	fma.rn.f32 	%f544, %f542, %f543, %f424;
	ld.shared.f32 	%f545, [%r135+120];
	ld.shared.f32 	%f546, [%r133+120];
	fma.rn.f32 	%f547, %f545, %f546, %f427;
	ld.shared.f32 	%f548, [%r135+136];
	ld.shared.f32 	%f549, [%r133+136];
	fma.rn.f32 	%f550, %f548, %f549, %f430;
	ld.shared.f32 	%f551, [%r135+152];
	ld.shared.f32 	%f552, [%r133+152];
	fma.rn.f32 	%f553, %f551, %f552, %f433;
	ld.shared.f32 	%f554, [%r135+168];
	ld.shared.f32 	%f555, [%r133+168];
	fma.rn.f32 	%f556, %f554, %f555, %f436;
	ld.shared.f32 	%f557, [%r135+184];
	ld.shared.f32 	%f558, [%r133+184];
	fma.rn.f32 	%f559, %f557, %f558, %f439;
	ld.shared.f32 	%f560, [%r135+200];
	ld.shared.f32 	%f561, [%r133+200];
	fma.rn.f32 	%f562, %f560, %f561, %f442;
	ld.shared.f32 	%f563, [%r135+216];
	ld.shared.f32 	%f564, [%r133+216];
	fma.rn.f32 	%f565, %f563, %f564, %f445;
	ld.shared.f32 	%f566, [%r135+232];
	ld.shared.f32 	%f567, [%r133+232];
	fma.rn.f32 	%f568, %f566, %f567, %f448;
	ld.shared.f32 	%f569, [%r135+248];
	ld.shared.f32 	%f570, [%r133+248];
	fma.rn.f32 	%f571, %f569, %f570, %f451;
	ld.shared.f32 	%f572, [%r135+264];
	ld.shared.f32 	%f573, [%r133+264];
	fma.rn.f32 	%f574, %f572, %f573, %f454;
	ld.shared.f32 	%f575, [%r135+280];
	ld.shared.f32 	%f576, [%r133+280];
	fma.rn.f32 	%f577, %f575, %f576, %f457;
	ld.shared.f32 	%f578, [%r135+296];
	ld.shared.f32 	%f579, [%r133+296];
	fma.rn.f32 	%f580, %f578, %f579, %f460;
	ld.shared.f32 	%f581, [%r135+312];
	ld.shared.f32 	%f582, [%r133+312];
	fma.rn.f32 	%f583, %f581, %f582, %f463;
	ld.shared.f32 	%f584, [%r135+328];
	ld.shared.f32 	%f585, [%r133+328];
	fma.rn.f32 	%f586, %f584, %f585, %f466;
	ld.shared.f32 	%f587, [%r135+344];
	ld.shared.f32 	%f588, [%r133+344];
	fma.rn.f32 	%f589, %f587, %f588, %f469;
	ld.shared.f32 	%f590, [%r135+360];
	ld.shared.f32 	%f591, [%r133+360];
	fma.rn.f32 	%f592, %f590, %f591, %f472;
	ld.shared.f32 	%f593, [%r135+376];
	ld.shared.f32 	%f594, [%r133+376];
	fma.rn.f32 	%f595, %f593, %f594, %f475;
	ld.shared.f32 	%f596, [%r135+392];
	ld.shared.f32 	%f597, [%r133+392];
	fma.rn.f32 	%f598, %f596, %f597, %f478;
	ld.shared.f32 	%f599, [%r135+408];
	ld.shared.f32 	%f600, [%r133+408];
	fma.rn.f32 	%f601, %f599, %f600, %f481;
	ld.shared.f32 	%f602, [%r135+424];
	ld.shared.f32 	%f603, [%r133+424];
	fma.rn.f32 	%f604, %f602, %f603, %f484;
	ld.shared.f32 	%f605, [%r135+440];
	ld.shared.f32 	%f606, [%r133+440];
	fma.rn.f32 	%f607, %f605, %f606, %f487;
	ld.shared.f32 	%f608, [%r135+456];
	ld.shared.f32 	%f609, [%r133+456];
	fma.rn.f32 	%f610, %f608, %f609, %f490;
	ld.shared.f32 	%f611, [%r135+472];
	ld.shared.f32 	%f612, [%r133+472];
	fma.rn.f32 	%f613, %f611, %f612, %f493;
	ld.shared.f32 	%f614, [%r135+488];
	ld.shared.f32 	%f615, [%r133+488];
	fma.rn.f32 	%f616, %f614, %f615, %f496;
	ld.shared.f32 	%f617, [%r135+504];
	ld.shared.f32 	%f618, [%r133+504];
	fma.rn.f32 	%f619, %f617, %f618, %f499;
	ld.shared.f32 	%f620, [%r135+520];
	ld.shared.f32 	%f621, [%r133+520];
	fma.rn.f32 	%f622, %f620, %f621, %f502;
	ld.shared.f32 	%f623, [%r135+536];
	ld.shared.f32 	%f624, [%r133+536];
	fma.rn.f32 	%f625, %f623, %f624, %f505;
	ld.shared.f32 	%f626, [%r135+552];
	ld.shared.f32 	%f627, [%r133+552];
	fma.rn.f32 	%f628, %f626, %f627, %f508;
	ld.shared.f32 	%f629, [%r135+568];
	ld.shared.f32 	%f630, [%r133+568];
	fma.rn.f32 	%f631, %f629, %f630, %f511;
	ld.shared.f32 	%f632, [%r135+584];
	ld.shared.f32 	%f633, [%r133+584];
	fma.rn.f32 	%f634, %f632, %f633, %f514;
	ld.shared.f32 	%f635, [%r135+600];
	ld.shared.f32 	%f636, [%r133+600];
	fma.rn.f32 	%f637, %f635, %f636, %f517;
	ld.shared.f32 	%f638, [%r135+616];
	ld.shared.f32 	%f639, [%r133+616];
	fma.rn.f32 	%f640, %f638, %f639, %f520;
	ld.shared.f32 	%f641, [%r135+632];
	ld.shared.f32 	%f642, [%r133+632];
	fma.rn.f32 	%f643, %f641, %f642, %f523;
	ld.shared.f32 	%f644, [%r135+12];
	ld.shared.f32 	%f645, [%r133+12];
	fma.rn.f32 	%f1091, %f644, %f645, %f526;
	ld.shared.f32 	%f646, [%r135+28];
	ld.shared.f32 	%f647, [%r133+28];
	fma.rn.f32 	%f1088, %f646, %f647, %f529;
	ld.shared.f32 	%f648, [%r135+44];
	ld.shared.f32 	%f649, [%r133+44];
	fma.rn.f32 	%f1085, %f648, %f649, %f532;
	ld.shared.f32 	%f650, [%r135+60];
	ld.shared.f32 	%f651, [%r133+60];
	fma.rn.f32 	%f1082, %f650, %f651, %f535;
	ld.shared.f32 	%f652, [%r135+76];
	ld.shared.f32 	%f653, [%r133+76];
	fma.rn.f32 	%f1079, %f652, %f653, %f538;
	ld.shared.f32 	%f654, [%r135+92];
	ld.shared.f32 	%f655, [%r133+92];
	fma.rn.f32 	%f1076, %f654, %f655, %f541;
	ld.shared.f32 	%f656, [%r135+108];
	ld.shared.f32 	%f657, [%r133+108];
	fma.rn.f32 	%f1073, %f656, %f657, %f544;
	ld.shared.f32 	%f658, [%r135+124];
	ld.shared.f32 	%f659, [%r133+124];
	fma.rn.f32 	%f1070, %f658, %f659, %f547;
	ld.shared.f32 	%f660, [%r135+140];
	ld.shared.f32 	%f661, [%r133+140];
	fma.rn.f32 	%f1067, %f660, %f661, %f550;
	ld.shared.f32 	%f662, [%r135+156];
	ld.shared.f32 	%f663, [%r133+156];
	fma.rn.f32 	%f1064, %f662, %f663, %f553;
	ld.shared.f32 	%f664, [%r135+172];
	ld.shared.f32 	%f665, [%r133+172];
	fma.rn.f32 	%f1061, %f664, %f665, %f556;
	ld.shared.f32 	%f666, [%r135+188];
	ld.shared.f32 	%f667, [%r133+188];
	fma.rn.f32 	%f1058, %f666, %f667, %f559;
	ld.shared.f32 	%f668, [%r135+204];
	ld.shared.f32 	%f669, [%r133+204];
	fma.rn.f32 	%f1055, %f668, %f669, %f562;
	ld.shared.f32 	%f670, [%r135+220];
	ld.shared.f32 	%f671, [%r133+220];
	fma.rn.f32 	%f1052, %f670, %f671, %f565;
	ld.shared.f32 	%f672, [%r135+236];
	ld.shared.f32 	%f673, [%r133+236];
	fma.rn.f32 	%f1049, %f672, %f673, %f568;
	ld.shared.f32 	%f674, [%r135+252];
	ld.shared.f32 	%f675, [%r133+252];
	fma.rn.f32 	%f1046, %f674, %f675, %f571;
	ld.shared.f32 	%f676, [%r135+268];
	ld.shared.f32 	%f677, [%r133+268];
	fma.rn.f32 	%f1043, %f676, %f677, %f574;
	ld.shared.f32 	%f678, [%r135+284];
	ld.shared.f32 	%f679, [%r133+284];
	fma.rn.f32 	%f1040, %f678, %f679, %f577;
	ld.shared.f32 	%f680, [%r135+300];
	ld.shared.f32 	%f681, [%r133+300];
	fma.rn.f32 	%f1037, %f680, %f681, %f580;
	ld.shared.f32 	%f682, [%r135+316];
	ld.shared.f32 	%f683, [%r133+316];
	fma.rn.f32 	%f1034, %f682, %f683, %f583;
	ld.shared.f32 	%f684, [%r135+332];
	ld.shared.f32 	%f685, [%r133+332];
	fma.rn.f32 	%f1031, %f684, %f685, %f586;
	ld.shared.f32 	%f686, [%r135+348];
	ld.shared.f32 	%f687, [%r133+348];
	fma.rn.f32 	%f1028, %f686, %f687, %f589;
	ld.shared.f32 	%f688, [%r135+364];
	ld.shared.f32 	%f689, [%r133+364];
	fma.rn.f32 	%f1025, %f688, %f689, %f592;
	ld.shared.f32 	%f690, [%r135+380];
	ld.shared.f32 	%f691, [%r133+380];
	fma.rn.f32 	%f1022, %f690, %f691, %f595;
	ld.shared.f32 	%f692, [%r135+396];
	ld.shared.f32 	%f693, [%r133+396];
	fma.rn.f32 	%f1019, %f692, %f693, %f598;
	ld.shared.f32 	%f694, [%r135+412];
	ld.shared.f32 	%f695, [%r133+412];
	fma.rn.f32 	%f1016, %f694, %f695, %f601;
	ld.shared.f32 	%f696, [%r135+428];
	ld.shared.f32 	%f697, [%r133+428];
	fma.rn.f32 	%f1013, %f696, %f697, %f604;
	ld.shared.f32 	%f698, [%r135+444];
	ld.shared.f32 	%f699, [%r133+444];
	fma.rn.f32 	%f1010, %f698, %f699, %f607;
	ld.shared.f32 	%f700, [%r135+460];
	ld.shared.f32 	%f701, [%r133+460];
	fma.rn.f32 	%f1007, %f700, %f701, %f610;
	ld.shared.f32 	%f702, [%r135+476];
	ld.shared.f32 	%f703, [%r133+476];
	fma.rn.f32 	%f1004, %f702, %f703, %f613;
	ld.shared.f32 	%f704, [%r135+492];
	ld.shared.f32 	%f705, [%r133+492];
	fma.rn.f32 	%f1001, %f704, %f705, %f616;
	ld.shared.f32 	%f706, [%r135+508];
	ld.shared.f32 	%f707, [%r133+508];
	fma.rn.f32 	%f998, %f706, %f707, %f619;
	ld.shared.f32 	%f708, [%r135+524];
	ld.shared.f32 	%f709, [%r133+524];
	fma.rn.f32 	%f995, %f708, %f709, %f622;
	ld.shared.f32 	%f710, [%r135+540];
	ld.shared.f32 	%f711, [%r133+540];
	fma.rn.f32 	%f992, %f710, %f711, %f625;
	ld.shared.f32 	%f712, [%r135+556];
	ld.shared.f32 	%f713, [%r133+556];
	fma.rn.f32 	%f989, %f712, %f713, %f628;
	ld.shared.f32 	%f714, [%r135+572];
	ld.shared.f32 	%f715, [%r133+572];
	fma.rn.f32 	%f986, %f714, %f715, %f631;
	ld.shared.f32 	%f716, [%r135+588];
	ld.shared.f32 	%f717, [%r133+588];
	fma.rn.f32 	%f983, %f716, %f717, %f634;
	ld.shared.f32 	%f718, [%r135+604];
	ld.shared.f32 	%f719, [%r133+604];
	fma.rn.f32 	%f980, %f718, %f719, %f637;
	ld.shared.f32 	%f720, [%r135+620];
	ld.shared.f32 	%f721, [%r133+620];
	fma.rn.f32 	%f977, %f720, %f721, %f640;
	ld.shared.f32 	%f722, [%r135+636];
	ld.shared.f32 	%f723, [%r133+636];
	fma.rn.f32 	%f974, %f722, %f723, %f643;
	fma.rn.f32 	%f724, %f284, %f288, %f1090;
	fma.rn.f32 	%f725, %f287, %f291, %f1087;
	fma.rn.f32 	%f726, %f290, %f294, %f1084;
	fma.rn.f32 	%f727, %f293, %f297, %f1081;
	fma.rn.f32 	%f728, %f296, %f300, %f1078;
	fma.rn.f32 	%f729, %f299, %f303, %f1075;
	fma.rn.f32 	%f730, %f302, %f306, %f1072;
	fma.rn.f32 	%f731, %f305, %f309, %f1069;
	fma.rn.f32 	%f732, %f308, %f312, %f1066;
	fma.rn.f32 	%f733, %f311, %f315, %f1063;
	fma.rn.f32 	%f734, %f314, %f318, %f1060;
	fma.rn.f32 	%f735, %f317, %f321, %f1057;
	fma.rn.f32 	%f736, %f320, %f324, %f1054;
	fma.rn.f32 	%f737, %f323, %f327, %f1051;
	fma.rn.f32 	%f738, %f326, %f330, %f1048;
	fma.rn.f32 	%f739, %f329, %f333, %f1045;
	fma.rn.f32 	%f740, %f332, %f336, %f1042;
	fma.rn.f32 	%f741, %f335, %f339, %f1039;
	fma.rn.f32 	%f742, %f338, %f342, %f1036;
	fma.rn.f32 	%f743, %f341, %f345, %f1033;
	fma.rn.f32 	%f744, %f344, %f348, %f1030;
	fma.rn.f32 	%f745, %f347, %f351, %f1027;
	fma.rn.f32 	%f746, %f350, %f354, %f1024;
	fma.rn.f32 	%f747, %f353, %f357, %f1021;
	fma.rn.f32 	%f748, %f356, %f360, %f1018;
	fma.rn.f32 	%f749, %f359, %f363, %f1015;
	fma.rn.f32 	%f750, %f362, %f366, %f1012;
	fma.rn.f32 	%f751, %f365, %f369, %f1009;
	fma.rn.f32 	%f752, %f368, %f372, %f1006;
	fma.rn.f32 	%f753, %f371, %f375, %f1003;
	fma.rn.f32 	%f754, %f374, %f378, %f1000;
	fma.rn.f32 	%f755, %f377, %f381, %f997;
	fma.rn.f32 	%f756, %f380, %f384, %f994;
	fma.rn.f32 	%f757, %f383, %f387, %f991;
	fma.rn.f32 	%f758, %f386, %f390, %f988;
	fma.rn.f32 	%f759, %f389, %f393, %f985;
	fma.rn.f32 	%f760, %f392, %f396, %f982;
	fma.rn.f32 	%f761, %f395, %f399, %f979;
	fma.rn.f32 	%f762, %f398, %f402, %f976;
	ld.shared.f32 	%f763, [%r133+640];
	fma.rn.f32 	%f764, %f401, %f763, %f973;
	fma.rn.f32 	%f765, %f404, %f408, %f724;
	fma.rn.f32 	%f766, %f407, %f411, %f725;
	fma.rn.f32 	%f767, %f410, %f414, %f726;
	fma.rn.f32 	%f768, %f413, %f417, %f727;
	fma.rn.f32 	%f769, %f416, %f420, %f728;
	fma.rn.f32 	%f770, %f419, %f423, %f729;
	fma.rn.f32 	%f771, %f422, %f426, %f730;
	fma.rn.f32 	%f772, %f425, %f429, %f731;
	fma.rn.f32 	%f773, %f428, %f432, %f732;
	fma.rn.f32 	%f774, %f431, %f435, %f733;
	fma.rn.f32 	%f775, %f434, %f438, %f734;
	fma.rn.f32 	%f776, %f437, %f441, %f735;
	fma.rn.f32 	%f777, %f440, %f444, %f736;
	fma.rn.f32 	%f778, %f443, %f447, %f737;
	fma.rn.f32 	%f779, %f446, %f450, %f738;
	fma.rn.f32 	%f780, %f449, %f453, %f739;
	fma.rn.f32 	%f781, %f452, %f456, %f740;
	fma.rn.f32 	%f782, %f455, %f459, %f741;
	fma.rn.f32 	%f783, %f458, %f462, %f742;
	fma.rn.f32 	%f784, %f461, %f465, %f743;
	fma.rn.f32 	%f785, %f464, %f468, %f744;
	fma.rn.f32 	%f786, %f467, %f471, %f745;
	fma.rn.f32 	%f787, %f470, %f474, %f746;
	fma.rn.f32 	%f788, %f473, %f477, %f747;
	fma.rn.f32 	%f789, %f476, %f480, %f748;
	fma.rn.f32 	%f790, %f479, %f483, %f749;
	fma.rn.f32 	%f791, %f482, %f486, %f750;
	fma.rn.f32 	%f792, %f485, %f489, %f751;
	fma.rn.f32 	%f793, %f488, %f492, %f752;
	fma.rn.f32 	%f794, %f491, %f495, %f753;
	fma.rn.f32 	%f795, %f494, %f498, %f754;
	fma.rn.f32 	%f796, %f497, %f501, %f755;
	fma.rn.f32 	%f797, %f500, %f504, %f756;
	fma.rn.f32 	%f798, %f503, %f507, %f757;
	fma.rn.f32 	%f799, %f506, %f510, %f758;
	fma.rn.f32 	%f800, %f509, %f513, %f759;
	fma.rn.f32 	%f801, %f512, %f516, %f760;
	fma.rn.f32 	%f802, %f515, %f519, %f761;
	fma.rn.f32 	%f803, %f518, %f522, %f762;
	ld.shared.f32 	%f804, [%r133+644];
	fma.rn.f32 	%f805, %f521, %f804, %f764;
	fma.rn.f32 	%f806, %f524, %f528, %f765;
	fma.rn.f32 	%f807, %f527, %f531, %f766;
	fma.rn.f32 	%f808, %f530, %f534, %f767;
	fma.rn.f32 	%f809, %f533, %f537, %f768;
	fma.rn.f32 	%f810, %f536, %f540, %f769;
	fma.rn.f32 	%f811, %f539, %f543, %f770;
	fma.rn.f32 	%f812, %f542, %f546, %f771;
	fma.rn.f32 	%f813, %f545, %f549, %f772;
	fma.rn.f32 	%f814, %f548, %f552, %f773;
	fma.rn.f32 	%f815, %f551, %f555, %f774;
	fma.rn.f32 	%f816, %f554, %f558, %f775;
	fma.rn.f32 	%f817, %f557, %f561, %f776;
	fma.rn.f32 	%f818, %f560, %f564, %f777;
	fma.rn.f32 	%f819, %f563, %f567, %f778;
	fma.rn.f32 	%f820, %f566, %f570, %f779;
	fma.rn.f32 	%f821, %f569, %f573, %f780;
	fma.rn.f32 	%f822, %f572, %f576, %f781;
	fma.rn.f32 	%f823, %f575, %f579, %f782;
	fma.rn.f32 	%f824, %f578, %f582, %f783;
	fma.rn.f32 	%f825, %f581, %f585, %f784;
	fma.rn.f32 	%f826, %f584, %f588, %f785;
	fma.rn.f32 	%f827, %f587, %f591, %f786;
	fma.rn.f32 	%f828, %f590, %f594, %f787;
	fma.rn.f32 	%f829, %f593, %f597, %f788;
	fma.rn.f32 	%f830, %f596, %f600, %f789;
	fma.rn.f32 	%f831, %f599, %f603, %f790;
	fma.rn.f32 	%f832, %f602, %f606, %f791;
	fma.rn.f32 	%f833, %f605, %f609, %f792;
	fma.rn.f32 	%f834, %f608, %f612, %f793;
	fma.rn.f32 	%f835, %f611, %f615, %f794;
	fma.rn.f32 	%f836, %f614, %f618, %f795;
	fma.rn.f32 	%f837, %f617, %f621, %f796;
	fma.rn.f32 	%f838, %f620, %f624, %f797;
	fma.rn.f32 	%f839, %f623, %f627, %f798;
	fma.rn.f32 	%f840, %f626, %f630, %f799;
	fma.rn.f32 	%f841, %f629, %f633, %f800;
	fma.rn.f32 	%f842, %f632, %f636, %f801;
	fma.rn.f32 	%f843, %f635, %f639, %f802;
	fma.rn.f32 	%f844, %f638, %f642, %f803;
	ld.shared.f32 	%f845, [%r133+648];
	fma.rn.f32 	%f846, %f641, %f845, %f805;
	fma.rn.f32 	%f1090, %f644, %f647, %f806;
	fma.rn.f32 	%f1087, %f646, %f649, %f807;
	fma.rn.f32 	%f1084, %f648, %f651, %f808;
	fma.rn.f32 	%f1081, %f650, %f653, %f809;
	fma.rn.f32 	%f1078, %f652, %f655, %f810;
	fma.rn.f32 	%f1075, %f654, %f657, %f811;
	fma.rn.f32 	%f1072, %f656, %f659, %f812;
	fma.rn.f32 	%f1069, %f658, %f661, %f813;
	fma.rn.f32 	%f1066, %f660, %f663, %f814;
	fma.rn.f32 	%f1063, %f662, %f665, %f815;
	fma.rn.f32 	%f1060, %f664, %f667, %f816;
	fma.rn.f32 	%f1057, %f666, %f669, %f817;
	fma.rn.f32 	%f1054, %f668, %f671, %f818;
	fma.rn.f32 	%f1051, %f670, %f673, %f819;
	fma.rn.f32 	%f1048, %f672, %f675, %f820;
	fma.rn.f32 	%f1045, %f674, %f677, %f821;
	fma.rn.f32 	%f1042, %f676, %f679, %f822;
	fma.rn.f32 	%f1039, %f678, %f681, %f823;
	fma.rn.f32 	%f1036, %f680, %f683, %f824;
	fma.rn.f32 	%f1033, %f682, %f685, %f825;
	fma.rn.f32 	%f1030, %f684, %f687, %f826;
	fma.rn.f32 	%f1027, %f686, %f689, %f827;
	fma.rn.f32 	%f1024, %f688, %f691, %f828;
	fma.rn.f32 	%f1021, %f690, %f693, %f829;
	fma.rn.f32 	%f1018, %f692, %f695, %f830;
	fma.rn.f32 	%f1015, %f694, %f697, %f831;
	fma.rn.f32 	%f1012, %f696, %f699, %f832;
	fma.rn.f32 	%f1009, %f698, %f701, %f833;
	fma.rn.f32 	%f1006, %f700, %f703, %f834;
	fma.rn.f32 	%f1003, %f702, %f705, %f835;
	fma.rn.f32 	%f1000, %f704, %f707, %f836;
	fma.rn.f32 	%f997, %f706, %f709, %f837;
	fma.rn.f32 	%f994, %f708, %f711, %f838;
	fma.rn.f32 	%f991, %f710, %f713, %f839;
	fma.rn.f32 	%f988, %f712, %f715, %f840;
	fma.rn.f32 	%f985, %f714, %f717, %f841;
	fma.rn.f32 	%f982, %f716, %f719, %f842;
	fma.rn.f32 	%f979, %f718, %f721, %f843;
	fma.rn.f32 	%f976, %f720, %f723, %f844;
	ld.shared.f32 	%f847, [%r133+652];
	fma.rn.f32 	%f973, %f722, %f847, %f846;
	fma.rn.f32 	%f848, %f284, %f291, %f1089;
	fma.rn.f32 	%f849, %f287, %f294, %f1086;
	fma.rn.f32 	%f850, %f290, %f297, %f1083;
	fma.rn.f32 	%f851, %f293, %f300, %f1080;
	fma.rn.f32 	%f852, %f296, %f303, %f1077;
	fma.rn.f32 	%f853, %f299, %f306, %f1074;
	fma.rn.f32 	%f854, %f302, %f309, %f1071;
	fma.rn.f32 	%f855, %f305, %f312, %f1068;
	fma.rn.f32 	%f856, %f308, %f315, %f1065;
	fma.rn.f32 	%f857, %f311, %f318, %f1062;
	fma.rn.f32 	%f858, %f314, %f321, %f1059;
	fma.rn.f32 	%f859, %f317, %f324, %f1056;
	fma.rn.f32 	%f860, %f320, %f327, %f1053;
	fma.rn.f32 	%f861, %f323, %f330, %f1050;
	fma.rn.f32 	%f862, %f326, %f333, %f1047;
	fma.rn.f32 	%f863, %f329, %f336, %f1044;
	fma.rn.f32 	%f864, %f332, %f339, %f1041;
	fma.rn.f32 	%f865, %f335, %f342, %f1038;
	fma.rn.f32 	%f866, %f338, %f345, %f1035;
	fma.rn.f32 	%f867, %f341, %f348, %f1032;
	fma.rn.f32 	%f868, %f344, %f351, %f1029;
	fma.rn.f32 	%f869, %f347, %f354, %f1026;
	fma.rn.f32 	%f870, %f350, %f357, %f1023;
	fma.rn.f32 	%f871, %f353, %f360, %f1020;
	fma.rn.f32 	%f872, %f356, %f363, %f1017;
	fma.rn.f32 	%f873, %f359, %f366, %f1014;
	fma.rn.f32 	%f874, %f362, %f369, %f1011;
	fma.rn.f32 	%f875, %f365, %f372, %f1008;
	fma.rn.f32 	%f876, %f368, %f375, %f1005;
	fma.rn.f32 	%f877, %f371, %f378, %f1002;
	fma.rn.f32 	%f878, %f374, %f381, %f999;
	fma.rn.f32 	%f879, %f377, %f384, %f996;
	fma.rn.f32 	%f880, %f380, %f387, %f993;
	fma.rn.f32 	%f881, %f383, %f390, %f990;
	fma.rn.f32 	%f882, %f386, %f393, %f987;
	fma.rn.f32 	%f883, %f389, %f396, %f984;
	fma.rn.f32 	%f884, %f392, %f399, %f981;
	fma.rn.f32 	%f885, %f395, %f402, %f978;
	fma.rn.f32 	%f886, %f398, %f763, %f975;
	ld.shared.f32 	%f887, [%r133+656];
	fma.rn.f32 	%f888, %f401, %f887, %f972;
	fma.rn.f32 	%f889, %f404, %f411, %f848;
	fma.rn.f32 	%f890, %f407, %f414, %f849;
	fma.rn.f32 	%f891, %f410, %f417, %f850;
	fma.rn.f32 	%f892, %f413, %f420, %f851;
	fma.rn.f32 	%f893, %f416, %f423, %f852;
	fma.rn.f32 	%f894, %f419, %f426, %f853;
	fma.rn.f32 	%f895, %f422, %f429, %f854;
	fma.rn.f32 	%f896, %f425, %f432, %f855;
	fma.rn.f32 	%f897, %f428, %f435, %f856;
	fma.rn.f32 	%f898, %f431, %f438, %f857;
	fma.rn.f32 	%f899, %f434, %f441, %f858;
	fma.rn.f32 	%f900, %f437, %f444, %f859;
	fma.rn.f32 	%f901, %f440, %f447, %f860;
	fma.rn.f32 	%f902, %f443, %f450, %f861;
	fma.rn.f32 	%f903, %f446, %f453, %f862;
	fma.rn.f32 	%f904, %f449, %f456, %f863;
	fma.rn.f32 	%f905, %f452, %f459, %f864;
	fma.rn.f32 	%f906, %f455, %f462, %f865;
	fma.rn.f32 	%f907, %f458, %f465, %f866;
	fma.rn.f32 	%f908, %f461, %f468, %f867;
	fma.rn.f32 	%f909, %f464, %f471, %f868;
	fma.rn.f32 	%f910, %f467, %f474, %f869;
	fma.rn.f32 	%f911, %f470, %f477, %f870;
	fma.rn.f32 	%f912, %f473, %f480, %f871;
	fma.rn.f32 	%f913, %f476, %f483, %f872;
	fma.rn.f32 	%f914, %f479, %f486, %f873;
	fma.rn.f32 	%f915, %f482, %f489, %f874;
	fma.rn.f32 	%f916, %f485, %f492, %f875;
	fma.rn.f32 	%f917, %f488, %f495, %f876;
	fma.rn.f32 	%f918, %f491, %f498, %f877;
	fma.rn.f32 	%f919, %f494, %f501, %f878;
	fma.rn.f32 	%f920, %f497, %f504, %f879;
	fma.rn.f32 	%f921, %f500, %f507, %f880;
	fma.rn.f32 	%f922, %f503, %f510, %f881;
	fma.rn.f32 	%f923, %f506, %f513, %f882;
	fma.rn.f32 	%f924, %f509, %f516, %f883;
	fma.rn.f32 	%f925, %f512, %f519, %f884;
	fma.rn.f32 	%f926, %f515, %f522, %f885;
	fma.rn.f32 	%f927, %f518, %f804, %f886;
	ld.shared.f32 	%f928, [%r133+660];
	fma.rn.f32 	%f929, %f521, %f928, %f888;
	fma.rn.f32 	%f930, %f524, %f531, %f889;
	fma.rn.f32 	%f931, %f527, %f534, %f890;
	fma.rn.f32 	%f932, %f530, %f537, %f891;
	fma.rn.f32 	%f933, %f533, %f540, %f892;
	fma.rn.f32 	%f934, %f536, %f543, %f893;
	fma.rn.f32 	%f935, %f539, %f546, %f894;
	fma.rn.f32 	%f936, %f542, %f549, %f895;
	fma.rn.f32 	%f937, %f545, %f552, %f896;
	fma.rn.f32 	%f938, %f548, %f555, %f897;
	fma.rn.f32 	%f939, %f551, %f558, %f898;
	fma.rn.f32 	%f940, %f554, %f561, %f899;
	fma.rn.f32 	%f941, %f557, %f564, %f900;
	fma.rn.f32 	%f942, %f560, %f567, %f901;
	fma.rn.f32 	%f943, %f563, %f570, %f902;
	fma.rn.f32 	%f944, %f566, %f573, %f903;
	fma.rn.f32 	%f945, %f569, %f576, %f904;
	fma.rn.f32 	%f946, %f572, %f579, %f905;
	fma.rn.f32 	%f947, %f575, %f582, %f906;
	fma.rn.f32 	%f948, %f578, %f585, %f907;
	fma.rn.f32 	%f949, %f581, %f588, %f908;
	fma.rn.f32 	%f950, %f584, %f591, %f909;
	fma.rn.f32 	%f951, %f587, %f594, %f910;
	fma.rn.f32 	%f952, %f590, %f597, %f911;
	fma.rn.f32 	%f953, %f593, %f600, %f912;
	fma.rn.f32 	%f954, %f596, %f603, %f913;
	fma.rn.f32 	%f955, %f599, %f606, %f914;
	fma.rn.f32 	%f956, %f602, %f609, %f915;
	fma.rn.f32 	%f957, %f605, %f612, %f916;
	fma.rn.f32 	%f958, %f608, %f615, %f917;
	fma.rn.f32 	%f959, %f611, %f618, %f918;
	fma.rn.f32 	%f960, %f614, %f621, %f919;
	fma.rn.f32 	%f961, %f617, %f624, %f920;
	fma.rn.f32 	%f962, %f620, %f627, %f921;
	fma.rn.f32 	%f963, %f623, %f630, %f922;
	fma.rn.f32 	%f964, %f626, %f633, %f923;
	fma.rn.f32 	%f965, %f629, %f636, %f924;
	fma.rn.f32 	%f966, %f632, %f639, %f925;
	fma.rn.f32 	%f967, %f635, %f642, %f926;
	fma.rn.f32 	%f968, %f638, %f845, %f927;
	ld.shared.f32 	%f969, [%r133+664];
	fma.rn.f32 	%f970, %f641, %f969, %f929;
	fma.rn.f32 	%f1089, %f644, %f649, %f930;
	fma.rn.f32 	%f1086, %f646, %f651, %f931;
	fma.rn.f32 	%f1083, %f648, %f653, %f932;
	fma.rn.f32 	%f1080, %f650, %f655, %f933;
	fma.rn.f32 	%f1077, %f652, %f657, %f934;
	fma.rn.f32 	%f1074, %f654, %f659, %f935;
	fma.rn.f32 	%f1071, %f656, %f661, %f936;
	fma.rn.f32 	%f1068, %f658, %f663, %f937;
	fma.rn.f32 	%f1065, %f660, %f665, %f938;
	fma.rn.f32 	%f1062, %f662, %f667, %f939;
	fma.rn.f32 	%f1059, %f664, %f669, %f940;
	fma.rn.f32 	%f1056, %f666, %f671, %f941;
	fma.rn.f32 	%f1053, %f668, %f673, %f942;
	fma.rn.f32 	%f1050, %f670, %f675, %f943;
	fma.rn.f32 	%f1047, %f672, %f677, %f944;
	fma.rn.f32 	%f1044, %f674, %f679, %f945;
	fma.rn.f32 	%f1041, %f676, %f681, %f946;
	fma.rn.f32 	%f1038, %f678, %f683, %f947;
	fma.rn.f32 	%f1035, %f680, %f685, %f948;
	fma.rn.f32 	%f1032, %f682, %f687, %f949;
	fma.rn.f32 	%f1029, %f684, %f689, %f950;
	fma.rn.f32 	%f1026, %f686, %f691, %f951;
	fma.rn.f32 	%f1023, %f688, %f693, %f952;
	fma.rn.f32 	%f1020, %f690, %f695, %f953;
	fma.rn.f32 	%f1017, %f692, %f697, %f954;
	fma.rn.f32 	%f1014, %f694, %f699, %f955;
	fma.rn.f32 	%f1011, %f696, %f701, %f956;
	fma.rn.f32 	%f1008, %f698, %f703, %f957;
	fma.rn.f32 	%f1005, %f700, %f705, %f958;
	fma.rn.f32 	%f1002, %f702, %f707, %f959;
	fma.rn.f32 	%f999, %f704, %f709, %f960;
	fma.rn.f32 	%f996, %f706, %f711, %f961;
	fma.rn.f32 	%f993, %f708, %f713, %f962;
	fma.rn.f32 	%f990, %f710, %f715, %f963;
	fma.rn.f32 	%f987, %f712, %f717, %f964;
	fma.rn.f32 	%f984, %f714, %f719, %f965;
	fma.rn.f32 	%f981, %f716, %f721, %f966;
	fma.rn.f32 	%f978, %f718, %f723, %f967;
	fma.rn.f32 	%f975, %f720, %f847, %f968;
	ld.shared.f32 	%f971, [%r133+668];
	fma.rn.f32 	%f972, %f722, %f971, %f970;
	add.s32 	%r150, %r150, 1;
	add.s32 	%r149, %r149, 4;
	add.s32 	%r148, %r148, 4;
	add.s32 	%r147, %r147, 4;
	add.s32 	%r146, %r146, 4;
	add.s32 	%r145, %r145, 4;
	add.s32 	%r144, %r144, 4;
	add.s64 	%rd39, %rd39, 16;
	add.s32 	%r143, %r143, 4;
	add.s32 	%r142, %r142, 4;
	add.s32 	%r141, %r141, 4;
	add.s32 	%r140, %r140, 4;
	setp.ne.s32 	%p17, %r150, 16;
	@%p17 bra 	$L__BB0_1;
	ld.param.u64 	%rd38, [_ZN3tpm38sg2bmm_bs1_n10000_m64_w1000_d1_kernel0EPfS0_S0__param_2];
	setp.gt.u32 	%p18, %r39, 28;
	cvta.to.global.u64 	%rd33, %rd38;
	selp.b32 	%r136, 80040, 0, %p18;
	mad.lo.s32 	%r137, %r1, 160080, %r136;
	add.s32 	%r138, %r137, %r5;
	mad.lo.s32 	%r139, %r40, 3, %r138;
	mul.wide.u32 	%rd34, %r139, 4;
	add.s64 	%rd35, %rd33, %rd34;
	st.global.f32 	[%rd35], %f1091;
	st.global.f32 	[%rd35+4], %f1090;
	st.global.f32 	[%rd35+8], %f1089;
	st.global.f32 	[%rd35+8004], %f1088;
	st.global.f32 	[%rd35+8008], %f1087;
	st.global.f32 	[%rd35+8012], %f1086;
	st.global.f32 	[%rd35+16008], %f1085;
	st.global.f32 	[%rd35+16012], %f1084;
	st.global.f32 	[%rd35+16016], %f1083;
	st.global.f32 	[%rd35+24012], %f1082;
	st.global.f32 	[%rd35+24016], %f1081;
	st.global.f32 	[%rd35+24020], %f1080;
	st.global.f32 	[%rd35+32016], %f1079;
	st.global.f32 	[%rd35+32020], %f1078;
	st.global.f32 	[%rd35+32024], %f1077;
	st.global.f32 	[%rd35+40020], %f1076;
	st.global.f32 	[%rd35+40024], %f1075;
	st.global.f32 	[%rd35+40028], %f1074;
	st.global.f32 	[%rd35+48024], %f1073;
	st.global.f32 	[%rd35+48028], %f1072;
	st.global.f32 	[%rd35+48032], %f1071;
	st.global.f32 	[%rd35+56028], %f1070;
	st.global.f32 	[%rd35+56032], %f1069;
	st.global.f32 	[%rd35+56036], %f1068;
	st.global.f32 	[%rd35+64032], %f1067;
	st.global.f32 	[%rd35+64036], %f1066;
	st.global.f32 	[%rd35+64040], %f1065;
	st.global.f32 	[%rd35+72036], %f1064;
	st.global.f32 	[%rd35+72040], %f1063;
	st.global.f32 	[%rd35+72044], %f1062;
	st.global.f32 	[%rd35+80040], %f1061;
	st.global.f32 	[%rd35+80044], %f1060;
	st.global.f32 	[%rd35+80048], %f1059;
	st.global.f32 	[%rd35+88044], %f1058;
	st.global.f32 	[%rd35+88048], %f1057;
	st.global.f32 	[%rd35+88052], %f1056;
	st.global.f32 	[%rd35+96048], %f1055;
	st.global.f32 	[%rd35+96052], %f1054;
	st.global.f32 	[%rd35+96056], %f1053;
	st.global.f32 	[%rd35+104052], %f1052;
	st.global.f32 	[%rd35+104056], %f1051;
	st.global.f32 	[%rd35+104060], %f1050;
	st.global.f32 	[%rd35+112056], %f1049;
	st.global.f32 	[%rd35+112060], %f1048;
	st.global.f32 	[%rd35+112064], %f1047;
	st.global.f32 	[%rd35+120060], %f1046;
	st.global.f32 	[%rd35+120064], %f1045;
	st.global.f32 	[%rd35+120068], %f1044;
	st.global.f32 	[%rd35+128064], %f1043;
	st.global.f32 	[%rd35+128068], %f1042;
	st.global.f32 	[%rd35+128072], %f1041;
	st.global.f32 	[%rd35+136068], %f1040;
	st.global.f32 	[%rd35+136072], %f1039;
	st.global.f32 	[%rd35+136076], %f1038;
	st.global.f32 	[%rd35+144072], %f1037;
	st.global.f32 	[%rd35+144076], %f1036;
	st.global.f32 	[%rd35+144080], %f1035;
	st.global.f32 	[%rd35+152076], %f1034;
	st.global.f32 	[%rd35+152080], %f1033;
	st.global.f32 	[%rd35+152084], %f1032;
	st.global.f32 	[%rd35+160080], %f1031;
	st.global.f32 	[%rd35+160084], %f1030;
	st.global.f32 	[%rd35+160088], %f1029;
	st.global.f32 	[%rd35+168084], %f1028;
	st.global.f32 	[%rd35+168088], %f1027;
	st.global.f32 	[%rd35+168092], %f1026;
	st.global.f32 	[%rd35+176088], %f1025;
	st.global.f32 	[%rd35+176092], %f1024;
	st.global.f32 	[%rd35+176096], %f1023;
	st.global.f32 	[%rd35+184092], %f1022;
	st.global.f32 	[%rd35+184096], %f1021;
	st.global.f32 	[%rd35+184100], %f1020;
	st.global.f32 	[%rd35+192096], %f1019;
	st.global.f32 	[%rd35+192100], %f1018;
	st.global.f32 	[%rd35+192104], %f1017;
	st.global.f32 	[%rd35+200100], %f1016;
	st.global.f32 	[%rd35+200104], %f1015;
	st.global.f32 	[%rd35+200108], %f1014;
	st.global.f32 	[%rd35+208104], %f1013;
	st.global.f32 	[%rd35+208108], %f1012;
	st.global.f32 	[%rd35+208112], %f1011;
	st.global.f32 	[%rd35+216108], %f1010;
	st.global.f32 	[%rd35+216112], %f1009;
	st.global.f32 	[%rd35+216116], %f1008;
	st.global.f32 	[%rd35+224112], %f1007;
	st.global.f32 	[%rd35+224116], %f1006;
	st.global.f32 	[%rd35+224120], %f1005;
	st.global.f32 	[%rd35+232116], %f1004;
	st.global.f32 	[%rd35+232120], %f1003;
	st.global.f32 	[%rd35+232124], %f1002;
	st.global.f32 	[%rd35+240120], %f1001;
	st.global.f32 	[%rd35+240124], %f1000;
	st.global.f32 	[%rd35+240128], %f999;
	st.global.f32 	[%rd35+248124], %f998;
	st.global.f32 	[%rd35+248128], %f997;
	st.global.f32 	[%rd35+248132], %f996;
	st.global.f32 	[%rd35+256128], %f995;
	st.global.f32 	[%rd35+256132], %f994;
	st.global.f32 	[%rd35+256136], %f993;
	st.global.f32 	[%rd35+264132], %f992;
	st.global.f32 	[%rd35+264136], %f991;
	st.global.f32 	[%rd35+264140], %f990;
	st.global.f32 	[%rd35+272136], %f989;
	st.global.f32 	[%rd35+272140], %f988;
	st.global.f32 	[%rd35+272144], %f987;
	st.global.f32 	[%rd35+280140], %f986;
	st.global.f32 	[%rd35+280144], %f985;
	st.global.f32 	[%rd35+280148], %f984;
	st.global.f32 	[%rd35+288144], %f983;
	st.global.f32 	[%rd35+288148], %f982;
	st.global.f32 	[%rd35+288152], %f981;
	st.global.f32 	[%rd35+296148], %f980;
	st.global.f32 	[%rd35+296152], %f979;
	st.global.f32 	[%rd35+296156], %f978;
	st.global.f32 	[%rd35+304152], %f977;
	st.global.f32 	[%rd35+304156], %f976;
	st.global.f32 	[%rd35+304160], %f975;
	st.global.f32 	[%rd35+312156], %f974;
	st.global.f32 	[%rd35+312160], %f973;
	st.global.f32 	[%rd35+312164], %f972;
	ret;

}
	// .globl	_ZN3tpm38sg2bmm_bs1_n10000_m64_w1000_d4_kernel0EPfS0_S0_
.visible .entry _ZN3tpm38sg2bmm_bs1_n10000_m64_w1000_d4_kernel0EPfS0_S0_(
	.param .u64 .ptr .align 1 _ZN3tpm38sg2bmm_bs1_n10000_m64_w1000_d4_kernel0EPfS0_S0__param_0,
	.param .u64 .ptr .align 1 _ZN3tpm38sg2bmm_bs1_n10000_m64_w1000_d4_kernel0EPfS0_S0__param_1,
	.param .u64 .ptr .align 1 _ZN3tpm38sg2bmm_bs1_n10000_m64_w1000_d4_kernel0EPfS0_S0__param_2
)
.maxntid 276
{
	.reg .pred 	%p<34>;
	.reg .b16 	%rs<3>;
	.reg .b32 	%r<157>;
	.reg .b32 	%f<596>;
	.reg .b64 	%rd<24>;
	// demoted variable
	.shared .align 4 .b8 _ZZN3tpm38sg2bmm_bs1_n10000_m64_w1000_d4_kernel0EPfS0_S0_E8q_shared[80];
	// demoted variable
	.shared .align 4 .b8 _ZZN3tpm38sg2bmm_bs1_n10000_m64_w1000_d4_kernel0EPfS0_S0_E11Kpad_shared[32080];
	ld.param.u64 	%rd9, [_ZN3tpm38sg2bmm_bs1_n10000_m64_w1000_d4_kernel0EPfS0_S0__param_0];
	ld.param.u64 	%rd7, [_ZN3tpm38sg2bmm_bs1_n10000_m64_w1000_d4_kernel0EPfS0_S0__param_1];
	cvta.to.global.u64 	%rd10, %rd7;
	cvta.to.global.u64 	%rd11, %rd9;
	mov.u32 	%r10, %tid.x;
	mov.u32 	%r11, %ctaid.x;
	shl.b32 	%r12, %r10, 6;
	mad.lo.s32 	%r13, %r11, 1280, %r12;
	mul.hi.u32 	%r14, %r11, 274877907;
	shr.u32 	%r15, %r14, 5;
	mul.lo.s32 	%r16, %r15, 500;
	sub.s32 	%r17, %r11, %r16;
	mad.lo.s32 	%r1, %r17, 20, %r10;
	add.s32 	%r155, %r13, -8704;
	cvt.u16.u32 	%rs1, %r10;
	mul.hi.u16 	%rs2, %rs1, 950;
	cvt.u32.u16 	%r18, %rs2;
	mul.wide.u16 	%r19, %rs2, 4;
	mov.u32 	%r20, _ZZN3tpm38sg2bmm_bs1_n10000_m64_w1000_d4_kernel0EPfS0_S0_E8q_shared;
	add.s32 	%r3, %r20, %r19;
	mul.lo.s32 	%r21, %r10, 116;
	mad.lo.s32 	%r22, %r18, -8003, %r21;
	shl.b32 	%r23, %r22, 2;
	mov.u32 	%r24, _ZZN3tpm38sg2bmm_bs1_n10000_m64_w1000_d4_kernel0EPfS0_S0_E11Kpad_shared;
	add.s32 	%r4, %r24, %r23;
	mul.wide.u32 	%rd12, %r13, 4;
	add.s64 	%rd23, %rd11, %rd12;
	add.s64 	%rd13, %rd12, %rd10;
	add.s64 	%rd22, %rd13, 35840;
	mov.b32 	%r156, 0;
	mov.f32 	%f421, 0f00000000;
	mov.f32 	%f422, %f421;
	mov.f32 	%f423, %f421;
	mov.f32 	%f424, %f421;
	mov.f32 	%f425, %f421;
	mov.f32 	%f426, %f421;
	mov.f32 	%f427, %f421;
	mov.f32 	%f428, %f421;
	mov.f32 	%f429, %f421;
	mov.f32 	%f430, %f421;
	mov.f32 	%f431, %f421;
	mov.f32 	%f432, %f421;
	mov.f32 	%f433, %f421;
	mov.f32 	%f434, %f421;
	mov.f32 	%f435, %f421;
	mov.f32 	%f436, %f421;
	mov.f32 	%f437, %f421;
	mov.f32 	%f438, %f421;
	mov.f32 	%f439, %f421;
	mov.f32 	%f440, %f421;
	mov.f32 	%f441, %f421;
	mov.f32 	%f442, %f421;
	mov.f32 	%f443, %f421;
	mov.f32 	%f444, %f421;
	mov.f32 	%f445, %f421;
	mov.f32 	%f446, %f421;
	mov.f32 	%f447, %f421;
	mov.f32 	%f448, %f421;
	mov.f32 	%f449, %f421;
	mov.f32 	%f450, %f421;
	mov.f32 	%f451, %f421;
	mov.f32 	%f452, %f421;
	mov.f32 	%f453, %f421;
	mov.f32 	%f454, %f421;
	mov.f32 	%f455, %f421;
	mov.f32 	%f456, %f421;
	mov.f32 	%f457, %f421;
	mov.f32 	%f458, %f421;
	mov.f32 	%f459, %f421;
	mov.f32 	%f460, %f421;
	mov.f32 	%f461, %f421;
	mov.f32 	%f462, %f421;
	mov.f32 	%f463, %f421;
	mov.f32 	%f464, %f421;
	mov.f32 	%f465, %f421;
	mov.f32 	%f466, %f421;
	mov.f32 	%f467, %f421;
	mov.f32 	%f468, %f421;
	mov.f32 	%f469, %f421;
	mov.f32 	%f470, %f421;
	mov.f32 	%f471, %f421;
	mov.f32 	%f472, %f421;
	mov.f32 	%f473, %f421;
	mov.f32 	%f474, %f421;
	mov.f32 	%f475, %f421;
	mov.f32 	%f476, %f421;
	mov.f32 	%f477, %f421;
	mov.f32 	%f478, %f421;
	mov.f32 	%f479, %f421;
	mov.f32 	%f480, %f421;
	mov.f32 	%f481, %f421;
	mov.f32 	%f482, %f421;
	mov.f32 	%f483, %f421;
	mov.f32 	%f484, %f421;
	mov.f32 	%f485, %f421;
	mov.f32 	%f486, %f421;
	mov.f32 	%f487, %f421;
	mov.f32 	%f488, %f421;
	mov.f32 	%f489, %f421;
	mov.f32 	%f490, %f421;
	mov.f32 	%f491, %f421;
	mov.f32 	%f492, %f421;
	mov.f32 	%f493, %f421;
	mov.f32 	%f494, %f421;
	mov.f32 	%f495, %f421;
	mov.f32 	%f496, %f421;
	mov.f32 	%f497, %f421;
	mov.f32 	%f498, %f421;
	mov.f32 	%f499, %f421;
	mov.f32 	%f500, %f421;
	mov.f32 	%f501, %f421;
	mov.f32 	%f502, %f421;
	mov.f32 	%f503, %f421;
	mov.f32 	%f504, %f421;
	mov.f32 	%f505, %f421;
	mov.f32 	%f506, %f421;
	mov.f32 	%f507, %f421;
	mov.f32 	%f508, %f421;
	mov.f32 	%f509, %f421;
	mov.f32 	%f510, %f421;
	mov.f32 	%f511, %f421;
	mov.f32 	%f512, %f421;
	mov.f32 	%f513, %f421;
	mov.f32 	%f514, %f421;
	mov.f32 	%f515, %f421;
	mov.f32 	%f516, %f421;
	mov.f32 	%f517, %f421;
	mov.f32 	%f518, %f421;
	mov.f32 	%f519, %f421;
	mov.f32 	%f520, %f421;
	mov.f32 	%f521, %f421;
	mov.f32 	%f522, %f421;
	mov.f32 	%f523, %f421;
	mov.f32 	%f524, %f421;
	mov.f32 	%f525, %f421;
	mov.f32 	%f526, %f421;
	mov.f32 	%f527, %f421;
	mov.f32 	%f528, %f421;
	mov.f32 	%f529, %f421;
	mov.f32 	%f530, %f421;
	mov.f32 	%f531, %f421;
	mov.f32 	%f532, %f421;
	mov.f32 	%f533, %f421;
	mov.f32 	%f534, %f421;
	mov.f32 	%f535, %f421;
	mov.f32 	%f536, %f421;
	mov.f32 	%f537, %f421;
	mov.f32 	%f538, %f421;
	mov.f32 	%f539, %f421;
	mov.f32 	%f540, %f421;
	mov.f32 	%f541, %f421;
	mov.f32 	%f542, %f421;
	mov.f32 	%f543, %f421;
	mov.f32 	%f544, %f421;
	mov.f32 	%f545, %f421;
	mov.f32 	%f546, %f421;
	mov.f32 	%f547, %f421;
	mov.f32 	%f548, %f421;
	mov.f32 	%f549, %f421;
	mov.f32 	%f550, %f421;
	mov.f32 	%f551, %f421;
	mov.f32 	%f552, %f421;
	mov.f32 	%f553, %f421;
	mov.f32 	%f554, %f421;
	mov.f32 	%f555, %f421;
	mov.f32 	%f556, %f421;
	mov.f32 	%f557, %f421;
	mov.f32 	%f558, %f421;
	mov.f32 	%f559, %f421;
	mov.f32 	%f560, %f421;
	mov.f32 	%f561, %f421;
	mov.f32 	%f562, %f421;
	mov.f32 	%f563, %f421;
	mov.f32 	%f564, %f421;
	mov.f32 	%f565, %f421;
$L__BB1_1:
	mov.u32 	%r25, %tid.x;
	setp.gt.u32 	%p1, %r25, 19;
	bar.sync 	0;
	@%p1 bra 	$L__BB1_3;
	ld.global.nc.f32 	%f352, [%rd23];
	mov.u32 	%r26, %tid.x;
	shl.b32 	%r27, %r26, 2;
	mov.u32 	%r28, _ZZN3tpm38sg2bmm_bs1_n10000_m64_w1000_d4_kernel0EPfS0_S0_E8q_shared;
	add.s32 	%r29, %r28, %r27;
	st.shared.f32 	[%r29], %f352;
$L__BB1_3:
	setp.lt.u32 	%p2, %r1, 4000;
	mov.f32 	%f566, 0f00000000;
	@%p2 bra 	$L__BB1_5;
	ld.global.nc.f32 	%f566, [%rd22+-1059840];
$L__BB1_5:
	setp.lt.u32 	%p3, %r1, 3724;
	mov.u32 	%r30, %tid.x;
	shl.b32 	%r31, %r30, 2;
	mov.u32 	%r32, _ZZN3tpm38sg2bmm_bs1_n10000_m64_w1000_d4_kernel0EPfS0_S0_E11Kpad_shared;
	add.s32 	%r33, %r32, %r31;
	st.shared.f32 	[%r33], %f566;
	mov.f32 	%f567, 0f00000000;
	@%p3 bra 	$L__BB1_7;
	ld.global.nc.f32 	%f567, [%rd22+-989184];
$L__BB1_7:
	setp.lt.u32 	%p4, %r1, 3448;
	mov.u32 	%r34, %tid.x;
	shl.b32 	%r35, %r34, 2;
	mov.u32 	%r36, _ZZN3tpm38sg2bmm_bs1_n10000_m64_w1000_d4_kernel0EPfS0_S0_E11Kpad_shared;
	add.s32 	%r37, %r36, %r35;
	st.shared.f32 	[%r37+1104], %f567;
	mov.f32 	%f568, 0f00000000;
	@%p4 bra 	$L__BB1_9;
	ld.global.nc.f32 	%f568, [%rd22+-918528];
$L__BB1_9:
	setp.lt.u32 	%p5, %r1, 3172;
	mov.u32 	%r38, %tid.x;
	shl.b32 	%r39, %r38, 2;
	mov.u32 	%r40, _ZZN3tpm38sg2bmm_bs1_n10000_m64_w1000_d4_kernel0EPfS0_S0_E11Kpad_shared;
	add.s32 	%r41, %r40, %r39;
	st.shared.f32 	[%r41+2208], %f568;
	mov.f32 	%f569, 0f00000000;
	@%p5 bra 	$L__BB1_11;
	ld.global.nc.f32 	%f569, [%rd22+-847872];
$L__BB1_11:
	setp.lt.u32 	%p6, %r1, 2896;
	mov.u32 	%r42, %tid.x;
	shl.b32 	%r43, %r42, 2;
	mov.u32 	%r44, _ZZN3tpm38sg2bmm_bs1_n10000_m64_w1000_d4_kernel0EPfS0_S0_E11Kpad_shared;
	add.s32 	%r45, %r44, %r43;
	st.shared.f32 	[%r45+3312], %f569;
	mov.f32 	%f570, 0f00000000;
	@%p6 bra 	$L__BB1_13;
	ld.global.nc.f32 	%f570, [%rd22+-777216];
$L__BB1_13:
	setp.lt.u32 	%p7, %r1, 2620;
	mov.u32 	%r46, %tid.x;
	shl.b32 	%r47, %r46, 2;
	mov.u32 	%r48, _ZZN3tpm38sg2bmm_bs1_n10000_m64_w1000_d4_kernel0EPfS0_S0_E11Kpad_shared;
	add.s32 	%r49, %r48, %r47;
	st.shared.f32 	[%r49+4416], %f570;
	mov.f32 	%f571, 0f00000000;
	@%p7 bra 	$L__BB1_15;
	ld.global.nc.f32 	%f571, [%rd22+-706560];
$L__BB1_15:
	setp.lt.u32 	%p8, %r1, 2344;
	mov.u32 	%r50, %tid.x;
	shl.b32 	%r51, %r50, 2;
	mov.u32 	%r52, _ZZN3tpm38sg2bmm_bs1_n10000_m64_w1000_d4_kernel0EPfS0_S0_E11Kpad_shared;
	add.s32 	%r53, %r52, %r51;
	st.shared.f32 	[%r53+5520], %f571;
	mov.f32 	%f572, 0f00000000;
	@%p8 bra 	$L__BB1_17;
	ld.global.nc.f32 	%f572, [%rd22+-635904];
$L__BB1_17:
	setp.lt.u32 	%p9, %r1, 2068;
	mov.u32 	%r54, %tid.x;
	shl.b32 	%r55, %r54, 2;
	mov.u32 	%r56, _ZZN3tpm38sg2bmm_bs1_n10000_m64_w1000_d4_kernel0EPfS0_S0_E11Kpad_shared;
	add.s32 	%r57, %r56, %r55;
	st.shared.f32 	[%r57+6624], %f572;
	mov.f32 	%f573, 0f00000000;
	@%p9 bra 	$L__BB1_19;
	ld.global.nc.f32 	%f573, [%rd22+-565248];
$L__BB1_19:
	setp.lt.u32 	%p10, %r1, 1792;
	mov.u32 	%r58, %tid.x;
	shl.b32 	%r59, %r58, 2;
	mov.u32 	%r60, _ZZN3tpm38sg2bmm_bs1_n10000_m64_w1000_d4_kernel0EPfS0_S0_E11Kpad_shared;
	add.s32 	%r61, %r60, %r59;
	st.shared.f32 	[%r61+7728], %f573;
	mov.f32 	%f574, 0f00000000;
	@%p10 bra 	$L__BB1_21;
	ld.global.nc.f32 	%f574, [%rd22+-494592];
$L__BB1_21:
	setp.lt.u32 	%p11, %r1, 1516;
	mov.u32 	%r62, %tid.x;
	shl.b32 	%r63, %r62, 2;
	mov.u32 	%r64, _ZZN3tpm38sg2bmm_bs1_n10000_m64_w1000_d4_kernel0EPfS0_S0_E11Kpad_shared;
	add.s32 	%r65, %r64, %r63;
	st.shared.f32 	[%r65+8832], %f574;
	mov.f32 	%f575, 0f00000000;
	@%p11 bra 	$L__BB1_23;
	ld.global.nc.f32 	%f575, [%rd22+-423936];
$L__BB1_23:
	setp.lt.u32 	%p12, %r1, 1240;
	mov.u32 	%r66, %tid.x;
	shl.b32 	%r67, %r66, 2;
	mov.u32 	%r68, _ZZN3tpm38sg2bmm_bs1_n10000_m64_w1000_d4_kernel0EPfS0_S0_E11Kpad_shared;
	add.s32 	%r69, %r68, %r67;
	st.shared.f32 	[%r69+9936], %f575;
	mov.f32 	%f576, 0f00000000;
	@%p12 bra 	$L__BB1_25;
	ld.global.nc.f32 	%f576, [%rd22+-353280];
$L__BB1_25:
	setp.lt.u32 	%p13, %r1, 964;
	mov.u32 	%r70, %tid.x;
	shl.b32 	%r71, %r70, 2;
	mov.u32 	%r72, _ZZN3tpm38sg2bmm_bs1_n10000_m64_w1000_d4_kernel0EPfS0_S0_E11Kpad_shared;
	add.s32 	%r73, %r72, %r71;
	st.shared.f32 	[%r73+11040], %f576;
	mov.f32 	%f577, 0f00000000;
	@%p13 bra 	$L__BB1_27;
	ld.global.nc.f32 	%f577, [%rd22+-282624];
$L__BB1_27:
	setp.lt.u32 	%p14, %r1, 688;
	mov.u32 	%r74, %tid.x;
	shl.b32 	%r75, %r74, 2;
	mov.u32 	%r76, _ZZN3tpm38sg2bmm_bs1_n10000_m64_w1000_d4_kernel0EPfS0_S0_E11Kpad_shared;
	add.s32 	%r77, %r76, %r75;
	st.shared.f32 	[%r77+12144], %f577;
	mov.f32 	%f578, 0f00000000;
	@%p14 bra 	$L__BB1_29;
	ld.global.nc.f32 	%f578, [%rd22+-211968];
$L__BB1_29:
	setp.lt.u32 	%p15, %r1, 412;
	mov.u32 	%r78, %tid.x;
	shl.b32 	%r79, %r78, 2;
	mov.u32 	%r80, _ZZN3tpm38sg2bmm_bs1_n10000_m64_w1000_d4_kernel0EPfS0_S0_E11Kpad_shared;
	add.s32 	%r81, %r80, %r79;
	st.shared.f32 	[%r81+13248], %f578;
	mov.f32 	%f579, 0f00000000;
	@%p15 bra 	$L__BB1_31;
	ld.global.nc.f32 	%f579, [%rd22+-141312];
$L__BB1_31:
	add.s32 	%r82, %r1, -136;
	setp.gt.u32 	%p16, %r82, 9999;
	mov.u32 	%r83, %tid.x;
	shl.b32 	%r84, %r83, 2;
	mov.u32 	%r85, _ZZN3tpm38sg2bmm_bs1_n10000_m64_w1000_d4_kernel0EPfS0_S0_E11Kpad_shared;
	add.s32 	%r86, %r85, %r84;
	st.shared.f32 	[%r86+14352], %f579;
	mov.f32 	%f580, 0f00000000;
	@%p16 bra 	$L__BB1_33;
	ld.param.u64 	%rd20, [_ZN3tpm38sg2bmm_bs1_n10000_m64_w1000_d4_kernel0EPfS0_S0__param_1];
	mul.wide.s32 	%rd14, %r155, 4;
	cvta.to.global.u64 	%rd15, %rd20;
	add.s64 	%rd16, %rd15, %rd14;
	ld.global.nc.f32 	%f580, [%rd16];
$L__BB1_33:
	setp.gt.u32 	%p17, %r1, 9859;
	mov.u32 	%r87, %tid.x;
	shl.b32 	%r88, %r87, 2;
	mov.u32 	%r89, _ZZN3tpm38sg2bmm_bs1_n10000_m64_w1000_d4_kernel0EPfS0_S0_E11Kpad_shared;
	add.s32 	%r90, %r89, %r88;
	st.shared.f32 	[%r90+15456], %f580;
	mov.f32 	%f581, 0f00000000;
	@%p17 bra 	$L__BB1_35;
	ld.global.nc.f32 	%f581, [%rd22];
$L__BB1_35:
	setp.gt.u32 	%p18, %r1, 9583;
	mov.u32 	%r91, %tid.x;
	shl.b32 	%r92, %r91, 2;
	mov.u32 	%r93, _ZZN3tpm38sg2bmm_bs1_n10000_m64_w1000_d4_kernel0EPfS0_S0_E11Kpad_shared;
	add.s32 	%r94, %r93, %r92;
	st.shared.f32 	[%r94+16560], %f581;
	mov.f32 	%f582, 0f00000000;
	@%p18 bra 	$L__BB1_37;
	ld.global.nc.f32 	%f582, [%rd22+70656];
$L__BB1_37:
	setp.gt.u32 	%p19, %r1, 9307;
	mov.u32 	%r95, %tid.x;
	shl.b32 	%r96, %r95, 2;
	mov.u32 	%r97, _ZZN3tpm38sg2bmm_bs1_n10000_m64_w1000_d4_kernel0EPfS0_S0_E11Kpad_shared;
	add.s32 	%r98, %r97, %r96;
	st.shared.f32 	[%r98+17664], %f582;
	mov.f32 	%f583, 0f00000000;
	@%p19 bra 	$L__BB1_39;
	ld.global.nc.f32 	%f583, [%rd22+141312];
$L__BB1_39:
	setp.gt.u32 	%p20, %r1, 9031;
	mov.u32 	%r99, %tid.x;
	shl.b32 	%r100, %r99, 2;
	mov.u32 	%r101, _ZZN3tpm38sg2bmm_bs1_n10000_m64_w1000_d4_kernel0EPfS0_S0_E11Kpad_shared;
	add.s32 	%r102, %r101, %r100;
	st.shared.f32 	[%r102+18768], %f583;
	mov.f32 	%f584, 0f00000000;
	@%p20 bra 	$L__BB1_41;
	ld.global.nc.f32 	%f584, [%rd22+211968];
$L__BB1_41:
	setp.gt.u32 	%p21, %r1, 8755;
	mov.u32 	%r103, %tid.x;
	shl.b32 	%r104, %r103, 2;
	mov.u32 	%r105, _ZZN3tpm38sg2bmm_bs1_n10000_m64_w1000_d4_kernel0EPfS0_S0_E11Kpad_shared;
	add.s32 	%r106, %r105, %r104;
	st.shared.f32 	[%r106+19872], %f584;
	mov.f32 	%f585, 0f00000000;
	@%p21 bra 	$L__BB1_43;
	ld.global.nc.f32 	%f585, [%rd22+282624];
$L__BB1_43:
	setp.gt.u32 	%p22, %r1, 8479;
	mov.u32 	%r107, %tid.x;
	shl.b32 	%r108, %r107, 2;
	mov.u32 	%r109, _ZZN3tpm38sg2bmm_bs1_n10000_m64_w1000_d4_kernel0EPfS0_S0_E11Kpad_shared;
	add.s32 	%r110, %r109, %r108;
	st.shared.f32 	[%r110+20976], %f585;
	mov.f32 	%f586, 0f00000000;
	@%p22 bra 	$L__BB1_45;
	ld.global.nc.f32 	%f586, [%rd22+353280];
$L__BB1_45:
	setp.gt.u32 	%p23, %r1, 8203;
	mov.u32 	%r111, %tid.x;
	shl.b32 	%r112, %r111, 2;
	mov.u32 	%r113, _ZZN3tpm38sg2bmm_bs1_n10000_m64_w1000_d4_kernel0EPfS0_S0_E11Kpad_shared;
	add.s32 	%r114, %r113, %r112;
	st.shared.f32 	[%r114+22080], %f586;
	mov.f32 	%f587, 0f00000000;
	@%p23 bra 	$L__BB1_47;
	ld.global.nc.f32 	%f587, [%rd22+423936];
$L__BB1_47:
	setp.gt.u32 	%p24, %r1, 7927;
	mov.u32 	%r115, %tid.x;
	shl.b32 	%r116, %r115, 2;
	mov.u32 	%r117, _ZZN3tpm38sg2bmm_bs1_n10000_m64_w1000_d4_kernel0EPfS0_S0_E11Kpad_shared;
	add.s32 	%r118, %r117, %r116;
	st.shared.f32 	[%r118+23184], %f587;
	mov.f32 	%f588, 0f00000000;
	@%p24 bra 	$L__BB1_49;
	ld.global.nc.f32 	%f588, [%rd22+494592];
$L__BB1_49:
	setp.gt.u32 	%p25, %r1, 7651;
	mov.u32 	%r119, %tid.x;
	shl.b32 	%r120, %r119, 2;
	mov.u32 	%r121, _ZZN3tpm38sg2bmm_bs1_n10000_m64_w1000_d4_kernel0EPfS0_S0_E11Kpad_shared;
	add.s32 	%r122, %r121, %r120;
	st.shared.f32 	[%r122+24288], %f588;
	mov.f32 	%f589, 0f00000000;
	@%p25 bra 	$L__BB1_51;
	ld.global.nc.f32 	%f589, [%rd22+565248];
$L__BB1_51:
	setp.gt.u32 	%p26, %r1, 7375;
	mov.u32 	%r123, %tid.x;
	shl.b32 	%r124, %r123, 2;
	mov.u32 	%r125, _ZZN3tpm38sg2bmm_bs1_n10000_m64_w1000_d4_kernel0EPfS0_S0_E11Kpad_shared;
	add.s32 	%r126, %r125, %r124;
	st.shared.f32 	[%r126+25392], %f589;
	mov.f32 	%f590, 0f00000000;
	@%p26 bra 	$L__BB1_53;
	ld.global.nc.f32 	%f590, [%rd22+635904];
$L__BB1_53:
	setp.gt.u32 	%p27, %r1, 7099;
	mov.u32 	%r127, %tid.x;
	shl.b32 	%r128, %r127, 2;
	mov.u32 	%r129, _ZZN3tpm38sg2bmm_bs1_n10000_m64_w1000_d4_kernel0EPfS0_S0_E11Kpad_shared;
	add.s32 	%r130, %r129, %r128;
	st.shared.f32 	[%r130+26496], %f590;
	mov.f32 	%f591, 0f00000000;
	@%p27 bra 	$L__BB1_55;
	ld.global.nc.f32 	%f591, [%rd22+706560];
$L__BB1_55:
	setp.gt.u32 	%p28, %r1, 6823;
	mov.u32 	%r131, %tid.x;
	shl.b32 	%r132, %r131, 2;
	mov.u32 	%r133, _ZZN3tpm38sg2bmm_bs1_n10000_m64_w1000_d4_kernel0EPfS0_S0_E11Kpad_shared;
	add.s32 	%r134, %r133, %r132;
	st.shared.f32 	[%r134+27600], %f591;
	mov.f32 	%f592, 0f00000000;
	@%p28 bra 	$L__BB1_57;
	ld.global.nc.f32 	%f592, [%rd22+777216];
$L__BB1_57:
	setp.gt.u32 	%p29, %r1, 6547;
	mov.u32 	%r135, %tid.x;
	shl.b32 	%r136, %r135, 2;
	mov.u32 	%r137, _ZZN3tpm38sg2bmm_bs1_n10000_m64_w1000_d4_kernel0EPfS0_S0_E11Kpad_shared;
	add.s32 	%r138, %r137, %r136;
	st.shared.f32 	[%r138+28704], %f592;
	mov.f32 	%f593, 0f00000000;
	@%p29 bra 	$L__BB1_59;
	ld.global.nc.f32 	%f593, [%rd22+847872];
$L__BB1_59:
	setp.gt.u32 	%p30, %r1, 6271;
	mov.u32 	%r139, %tid.x;
	shl.b32 	%r140, %r139, 2;
	mov.u32 	%r141, _ZZN3tpm38sg2bmm_bs1_n10000_m64_w1000_d4_kernel0EPfS0_S0_E11Kpad_shared;
	add.s32 	%r142, %r141, %r140;
	st.shared.f32 	[%r142+29808], %f593;
	mov.f32 	%f594, 0f00000000;
	@%p30 bra 	$L__BB1_61;
	ld.global.nc.f32 	%f594, [%rd22+918528];
$L__BB1_61:
	mov.u32 	%r143, %tid.x;
	setp.gt.u32 	%p31, %r143, 15;
	shl.b32 	%r144, %r143, 2;
	mov.u32 	%r145, _ZZN3tpm38sg2bmm_bs1_n10000_m64_w1000_d4_kernel0EPfS0_S0_E11Kpad_shared;
	add.s32 	%r146, %r145, %r144;
	st.shared.f32 	[%r146+30912], %f594;
	@%p31 bra 	$L__BB1_65;
	setp.gt.u32 	%p32, %r1, 5995;
	mov.f32 	%f595, 0f00000000;
	@%p32 bra 	$L__BB1_64;
	ld.global.nc.f32 	%f595, [%rd22+989184];
$L__BB1_64:
	mov.u32 	%r147, %tid.x;
	shl.b32 	%r148, %r147, 2;
	mov.u32 	%r149, _ZZN3tpm38sg2bmm_bs1_n10000_m64_w1000_d4_kernel0EPfS0_S0_E11Kpad_shared;
	add.s32 	%r150, %r149, %r148;
	st.shared.f32 	[%r150+32016], %f595;
$L__BB1_65:
	bar.sync 	0;
	ld.shared.f32 	%f383, [%r3+64];
	ld.shared.f32 	%f384, [%r3+48];
	ld.shared.f32 	%f385, [%r3+32];
	ld.shared.f32 	%f386, [%r3+16];
	ld.shared.f32 	%f387, [%r3];
	ld.shared.f32 	%f388, [%r4];
	fma.rn.f32 	%f565, %f387, %f388, %f565;
	ld.shared.f32 	%f389, [%r4+16];
	fma.rn.f32 	%f536, %f386, %f389, %f536;
	ld.shared.f32 	%f390, [%r4+32];
	fma.rn.f32 	%f507, %f385, %f390, %f507;
	ld.shared.f32 	%f391, [%r4+48];
	fma.rn.f32 	%f478, %f384, %f391, %f478;
	ld.shared.f32 	%f392, [%r4+64];
	fma.rn.f32 	%f449, %f383, %f392, %f449;
	fma.rn.f32 	%f564, %f387, %f389, %f564;
	fma.rn.f32 	%f535, %f386, %f390, %f535;
	fma.rn.f32 	%f506, %f385, %f391, %f506;
	fma.rn.f32 	%f477, %f384, %f392, %f477;
	ld.shared.f32 	%f393, [%r4+80];
	fma.rn.f32 	%f448, %f383, %f393, %f448;
	fma.rn.f32 	%f563, %f387, %f390, %f563;
	fma.rn.f32 	%f534, %f386, %f391, %f534;
	fma.rn.f32 	%f505, %f385, %f392, %f505;
	fma.rn.f32 	%f476, %f384, %f393, %f476;
	ld.shared.f32 	%f394, [%r4+96];
	fma.rn.f32 	%f447, %f383, %f394, %f447;
	fma.rn.f32 	%f562, %f387, %f391, %f562;
	fma.rn.f32 	%f533, %f386, %f392, %f533;
	fma.rn.f32 	%f504, %f385, %f393, %f504;
	fma.rn.f32 	%f475, %f384, %f394, %f475;
	ld.shared.f32 	%f395, [%r4+112];
	fma.rn.f32 	%f446, %f383, %f395, %f446;
	fma.rn.f32 	%f561, %f387, %f392, %f561;
	fma.rn.f32 	%f532, %f386, %f393, %f532;
	fma.rn.f32 	%f503, %f385, %f394, %f503;
	fma.rn.f32 	%f474, %f384, %f395, %f474;
	ld.shared.f32 	%f396, [%r4+128];
	fma.rn.f32 	%f445, %f383, %f396, %f445;
	fma.rn.f32 	%f560, %f387, %f393, %f560;
	fma.rn.f32 	%f531, %f386, %f394, %f531;
	fma.rn.f32 	%f502, %f385, %f395, %f502;
	fma.rn.f32 	%f473, %f384, %f396, %f473;
	ld.shared.f32 	%f397, [%r4+144];
	fma.rn.f32 	%f444, %f383, %f397, %f444;
	fma.rn.f32 	%f559, %f387, %f394, %f559;
	fma.rn.f32 	%f530, %f386, %f395, %f530;
	fma.rn.f32 	%f501, %f385, %f396, %f501;
	fma.rn.f32 	%f472, %f384, %f397, %f472;
	ld.shared.f32 	%f398, [%r4+160];
	fma.rn.f32 	%f443, %f383, %f398, %f443;
	fma.rn.f32 	%f558, %f387, %f395, %f558;
	fma.rn.f32 	%f529, %f386, %f396, %f529;
	fma.rn.f32 	%f500, %f385, %f397, %f500;
	fma.rn.f32 	%f471, %f384, %f398, %f471;
	ld.shared.f32 	%f399, [%r4+176];
	fma.rn.f32 	%f442, %f383, %f399, %f442;
	fma.rn.f32 	%f557, %f387, %f396, %f557;
	fma.rn.f32 	%f528, %f386, %f397, %f528;
	fma.rn.f32 	%f499, %f385, %f398, %f499;
	fma.rn.f32 	%f470, %f384, %f399, %f470;
	ld.shared.f32 	%f400, [%r4+192];
	fma.rn.f32 	%f441, %f383, %f400, %f441;
	fma.rn.f32 	%f556, %f387, %f397, %f556;
	fma.rn.f32 	%f527, %f386, %f398, %f527;
	fma.rn.f32 	%f498, %f385, %f399, %f498;
	fma.rn.f32 	%f469, %f384, %f400, %f469;
	ld.shared.f32 	%f401, [%r4+208];
	fma.rn.f32 	%f440, %f383, %f401, %f440;
	fma.rn.f32 	%f555, %f387, %f398, %f555;
	fma.rn.f32 	%f526, %f386, %f399, %f526;
	fma.rn.f32 	%f497, %f385, %f400, %f497;
	fma.rn.f32 	%f468, %f384, %f401, %f468;
	ld.shared.f32 	%f402, [%r4+224];
	fma.rn.f32 	%f439, %f383, %f402, %f439;
	fma.rn.f32 	%f554, %f387, %f399, %f554;
	fma.rn.f32 	%f525, %f386, %f400, %f525;
	fma.rn.f32 	%f496, %f385, %f401, %f496;
	fma.rn.f32 	%f467, %f384, %f402, %f467;
	ld.shared.f32 	%f403, [%r4+240];
	fma.rn.f32 	%f438, %f383, %f403, %f438;
	fma.rn.f32 	%f553, %f387, %f400, %f553;
	fma.rn.f32 	%f524, %f386, %f401, %f524;
	fma.rn.f32 	%f495, %f385, %f402, %f495;
	fma.rn.f32 	%f466, %f384, %f403, %f466;
	ld.shared.f32 	%f404, [%r4+256];
	fma.rn.f32 	%f437, %f383, %f404, %f437;
	fma.rn.f32 	%f552, %f387, %f401, %f552;
	fma.rn.f32 	%f523, %f386, %f402, %f523;
	fma.rn.f32 	%f494, %f385, %f403, %f494;
	fma.rn.f32 	%f465, %f384, %f404, %f465;
	ld.shared.f32 	%f405, [%r4+272];
	fma.rn.f32 	%f436, %f383, %f405, %f436;
	fma.rn.f32 	%f551, %f387, %f402, %f551;
	fma.rn.f32 	%f522, %f386, %f403, %f522;
	fma.rn.f32 	%f493, %f385, %f404, %f493;
	fma.rn.f32 	%f464, %f384, %f405, %f464;
	ld.shared.f32 	%f406, [%r4+288];
	fma.rn.f32 	%f435, %f383, %f406, %f435;
	fma.rn.f32 	%f550, %f387, %f403, %f550;
	fma.rn.f32 	%f521, %f386, %f404, %f521;
	fma.rn.f32 	%f492, %f385, %f405, %f492;
	fma.rn.f32 	%f463, %f384, %f406, %f463;
	ld.shared.f32 	%f407, [%r4+304];
	fma.rn.f32 	%f434, %f383, %f407, %f434;
	fma.rn.f32 	%f549, %f387, %f404, %f549;
	fma.rn.f32 	%f520, %f386, %f405, %f520;
	fma.rn.f32 	%f491, %f385, %f406, %f491;
	fma.rn.f32 	%f462, %f384, %f407, %f462;
	ld.shared.f32 	%f408, [%r4+320];
	fma.rn.f32 	%f433, %f383, %f408, %f433;
	fma.rn.f32 	%f548, %f387, %f405, %f548;
	fma.rn.f32 	%f519, %f386, %f406, %f519;
	fma.rn.f32 	%f490, %f385, %f407, %f490;
	fma.rn.f32 	%f461, %f384, %f408, %f461;
	ld.shared.f32 	%f409, [%r4+336];
	fma.rn.f32 	%f432, %f383, %f409, %f432;
	fma.rn.f32 	%f547, %f387, %f406, %f547;
	fma.rn.f32 	%f518, %f386, %f407, %f518;
	fma.rn.f32 	%f489, %f385, %f408, %f489;
	fma.rn.f32 	%f460, %f384, %f409, %f460;
	ld.shared.f32 	%f410, [%r4+352];
	fma.rn.f32 	%f431, %f383, %f410, %f431;
	fma.rn.f32 	%f546, %f387, %f407, %f546;
	fma.rn.f32 	%f517, %f386, %f408, %f517;
	fma.rn.f32 	%f488, %f385, %f409, %f488;
	fma.rn.f32 	%f459, %f384, %f410, %f459;
	ld.shared.f32 	%f411, [%r4+368];
	fma.rn.f32 	%f430, %f383, %f411, %f430;
	fma.rn.f32 	%f545, %f387, %f408, %f545;
	fma.rn.f32 	%f516, %f386, %f409, %f516;
	fma.rn.f32 	%f487, %f385, %f410, %f487;
	fma.rn.f32 	%f458, %f384, %f411, %f458;
	ld.shared.f32 	%f412, [%r4+384];
	fma.rn.f32 	%f429, %f383, %f412, %f429;
	fma.rn.f32 	%f544, %f387, %f409, %f544;
	fma.rn.f32 	%f515, %f386, %f410, %f515;
	fma.rn.f32 	%f486, %f385, %f411, %f486;
	fma.rn.f32 	%f457, %f384, %f412, %f457;
	ld.shared.f32 	%f413, [%r4+400];
	fma.rn.f32 	%f428, %f383, %f413, %f428;
	fma.rn.f32 	%f543, %f387, %f410, %f543;
	fma.rn.f32 	%f514, %f386, %f411, %f514;
	fma.rn.f32 	%f485, %f385, %f412, %f485;
	fma.rn.f32 	%f456, %f384, %f413, %f456;
	ld.shared.f32 	%f414, [%r4+416];
	fma.rn.f32 	%f427, %f383, %f414, %f427;
	fma.rn.f32 	%f542, %f387, %f411, %f542;
	fma.rn.f32 	%f513, %f386, %f412, %f513;
	fma.rn.f32 	%f484, %f385, %f413, %f484;
	fma.rn.f32 	%f455, %f384, %f414, %f455;
	ld.shared.f32 	%f415, [%r4+432];
	fma.rn.f32 	%f426, %f383, %f415, %f426;
	fma.rn.f32 	%f541, %f387, %f412, %f541;
	fma.rn.f32 	%f512, %f386, %f413, %f512;
	fma.rn.f32 	%f483, %f385, %f414, %f483;
	fma.rn.f32 	%f454, %f384, %f415, %f454;
	ld.shared.f32 	%f416, [%r4+448];
	fma.rn.f32 	%f425, %f383, %f416, %f425;
	fma.rn.f32 	%f540, %f387, %f413, %f540;
	fma.rn.f32 	%f511, %f386, %f414, %f511;
	fma.rn.f32 	%f482, %f385, %f415, %f482;
	fma.rn.f32 	%f453, %f384, %f416, %f453;
	ld.shared.f32 	%f417, [%r4+464];
	fma.rn.f32 	%f424, %f383, %f417, %f424;
	fma.rn.f32 	%f539, %f387, %f414, %f539;
	fma.rn.f32 	%f510, %f386, %f415, %f510;
	fma.rn.f32 	%f481, %f385, %f416, %f481;
	fma.rn.f32 	%f452, %f384, %f417, %f452;
	ld.shared.f32 	%f418, [%r4+480];
	fma.rn.f32 	%f423, %f383, %f418, %f423;
	fma.rn.f32 	%f538, %f387, %f415, %f538;
	fma.rn.f32 	%f509, %f386, %f416, %f509;
	fma.rn.f32 	%f480, %f385, %f417, %f480;
	fma.rn.f32 	%f451, %f384, %f418, %f451;
	ld.shared.f32 	%f419, [%r4+496];
	fma.rn.f32 	%f422, %f383, %f419, %f422;
	fma.rn.f32 	%f537, %f387, %f416, %f537;
	fma.rn.f32 	%f508, %f386, %f417, %f508;
	fma.rn.f32 	%f479, %f385, %f418, %f479;
	fma.rn.f32 	%f450, %f384, %f419, %f450;
	ld.shared.f32 	%f420, [%r4+512];
	fma.rn.f32 	%f421, %f383, %f420, %f421;
	add.s32 	%r156, %r156, 1;
	add.s32 	%r155, %r155, 1;
	add.s64 	%rd23, %rd23, 4;
	add.s64 	%rd22, %rd22, 4;
	setp.ne.s32 	%p33, %r156, 64;
	@%p33 bra 	$L__BB1_1;
	ld.param.u64 	%rd21, [_ZN3tpm38sg2bmm_bs1_n10000_m64_w1000_d4_kernel0EPfS0_S0__param_2];
	cvta.to.global.u64 	%rd17, %rd21;
	mov.u32 	%r151, %ctaid.x;
	mov.u32 	%r152, %tid.x;
	mul.lo.s32 	%r153, %r152, 29;
	mad.lo.s32 	%r154, %r151, 40020, %r153;
	mul.wide.u32 	%rd18, %r154, 4;
	add.s64 	%rd19, %rd17, %rd18;
	st.global.f32 	[%rd19], %f565;
	st.global.f32 	[%rd19+32016], %f536;
	st.global.f32 	[%rd19+64032], %f507;
	st.global.f32 	[%rd19+96048], %f478;
	st.global.f32 	[%rd19+128064], %f449;
	st.global.f32 	[%rd19+4], %f564;
	st.global.f32 	[%rd19+32020], %f535;
	st.global.f32 	[%rd19+64036], %f506;
	st.global.f32 	[%rd19+96052], %f477;
	st.global.f32 	[%rd19+128068], %f448;
	st.global.f32 	[%rd19+8], %f563;
	st.global.f32 	[%rd19+32024], %f534;
	st.global.f32 	[%rd19+64040], %f505;
	st.global.f32 	[%rd19+96056], %f476;
	st.global.f32 	[%rd19+128072], %f447;
	st.global.f32 	[%rd19+12], %f562;
	st.global.f32 	[%rd19+32028], %f533;
	st.global.f32 	[%rd19+64044], %f504;
	st.global.f32 	[%rd19+96060], %f475;
	st.global.f32 	[%rd19+128076], %f446;
	st.global.f32 	[%rd19+16], %f561;
	st.global.f32 	[%rd19+32032], %f532;
	st.global.f32 	[%rd19+64048], %f503;
	st.global.f32 	[%rd19+96064], %f474;
	st.global.f32 	[%rd19+128080], %f445;
	st.global.f32 	[%rd19+20], %f560;
	st.global.f32 	[%rd19+32036], %f531;
	st.global.f32 	[%rd19+64052], %f502;
	st.global.f32 	[%rd19+96068], %f473;
	st.global.f32 	[%rd19+128084], %f444;
	st.global.f32 	[%rd19+24], %f559;
	st.global.f32 	[%rd19+32040], %f530;
	st.global.f32 	[%rd19+64056], %f501;
	st.global.f32 	[%rd19+96072], %f472;
	st.global.f32 	[%rd19+128088], %f443;
	st.global.f32 	[%rd19+28], %f558;
	st.global.f32 	[%rd19+32044], %f529;
	st.global.f32 	[%rd19+64060], %f500;
	st.global.f32 	[%rd19+96076], %f471;
	st.global.f32 	[%rd19+128092], %f442;
	st.global.f32 	[%rd19+32], %f557;
	st.global.f32 	[%rd19+32048], %f528;
	st.global.f32 	[%rd19+64064], %f499;
	st.global.f32 	[%rd19+96080], %f470;
	st.global.f32 	[%rd19+128096], %f441;
	st.global.f32 	[%rd19+36], %f556;
	st.global.f32 	[%rd19+32052], %f527;
	st.global.f32 	[%rd19+64068], %f498;
	st.global.f32 	[%rd19+96084], %f469;
	st.global.f32 	[%rd19+128100], %f440;
	st.global.f32 	[%rd19+40], %f555;
	st.global.f32 	[%rd19+32056], %f526;
	st.global.f32 	[%rd19+64072], %f497;
	st.global.f32 	[%rd19+96088], %f468;
	st.global.f32 	[%rd19+128104], %f439;
	st.global.f32 	[%rd19+44], %f554;
	st.global.f32 	[%rd19+32060], %f525;
	st.global.f32 	[%rd19+64076], %f496;
	st.global.f32 	[%rd19+96092], %f467;
	st.global.f32 	[%rd19+128108], %f438;
	st.global.f32 	[%rd19+48], %f553;
	st.global.f32 	[%rd19+32064], %f524;
	st.global.f32 	[%rd19+64080], %f495;
	st.global.f32 	[%rd19+96096], %f466;
	st.global.f32 	[%rd19+128112], %f437;
	st.global.f32 	[%rd19+52], %f552;
	st.global.f32 	[%rd19+32068], %f523;
	st.global.f32 	[%rd19+64084], %f494;
	st.global.f32 	[%rd19+96100], %f465;
	st.global.f32 	[%rd19+128116], %f436;
	st.global.f32 	[%rd19+56], %f551;
	st.global.f32 	[%rd19+32072], %f522;
	st.global.f32 	[%rd19+64088], %f493;
	st.global.f32 	[%rd19+96104], %f464;
	st.global.f32 	[%rd19+128120], %f435;
	st.global.f32 	[%rd19+60], %f550;
	st.global.f32 	[%rd19+32076], %f521;
	st.global.f32 	[%rd19+64092], %f492;
	st.global.f32 	[%rd19+96108], %f463;
	st.global.f32 	[%rd19+128124], %f434;
	st.global.f32 	[%rd19+64], %f549;
	st.global.f32 	[%rd19+32080], %f520;
	st.global.f32 	[%rd19+64096], %f491;
	st.global.f32 	[%rd19+96112], %f462;
	st.global.f32 	[%rd19+128128], %f433;
	st.global.f32 	[%rd19+68], %f548;
	st.global.f32 	[%rd19+32084], %f519;
	st.global.f32 	[%rd19+64100], %f490;
	st.global.f32 	[%rd19+96116], %f461;
	st.global.f32 	[%rd19+128132], %f432;
	st.global.f32 	[%rd19+72], %f547;
	st.global.f32 	[%rd19+32088], %f518;
	st.global.f32 	[%rd19+64104], %f489;
	st.global.f32 	[%rd19+96120], %f460;
	st.global.f32 	[%rd19+128136], %f431;
	st.global.f32 	[%rd19+76], %f546;
	st.global.f32 	[%rd19+32092], %f517;
	st.global.f32 	[%rd19+64108], %f488;
	st.global.f32 	[%rd19+96124], %f459;
	st.global.f32 	[%rd19+128140], %f430;
	st.global.f32 	[%rd19+80], %f545;
	st.global.f32 	[%rd19+32096], %f516;
	st.global.f32 	[%rd19+64112], %f487;
	st.global.f32 	[%rd19+96128], %f458;
	st.global.f32 	[%rd19+128144], %f429;
	st.global.f32 	[%rd19+84], %f544;
	st.global.f32 	[%rd19+32100], %f515;
	st.global.f32 	[%rd19+64116], %f486;
	st.global.f32 	[%rd19+96132], %f457;
	st.global.f32 	[%rd19+128148], %f428;
	st.global.f32 	[%rd19+88], %f543;
	st.global.f32 	[%rd19+32104], %f514;
	st.global.f32 	[%rd19+64120], %f485;
	st.global.f32 	[%rd19+96136], %f456;
	st.global.f32 	[%rd19+128152], %f427;
	st.global.f32 	[%rd19+92], %f542;
	st.global.f32 	[%rd19+32108], %f513;
	st.global.f32 	[%rd19+64124], %f484;
	st.global.f32 	[%rd19+96140], %f455;
	st.global.f32 	[%rd19+128156], %f426;
	st.global.f32 	[%rd19+96], %f541;
	st.global.f32 	[%rd19+32112], %f512;
	st.global.f32 	[%rd19+64128], %f483;
	st.global.f32 	[%rd19+96144], %f454;
	st.global.f32 	[%rd19+128160], %f425;
	st.global.f32 	[%rd19+100], %f540;
	st.global.f32 	[%rd19+32116], %f511;
	st.global.f32 	[%rd19+64132], %f482;
	st.global.f32 	[%rd19+96148], %f453;
	st.global.f32 	[%rd19+128164], %f424;
	st.global.f32 	[%rd19+104], %f539;
	st.global.f32 	[%rd19+32120], %f510;
	st.global.f32 	[%rd19+64136], %f481;
	st.global.f32 	[%rd19+96152], %f452;
	st.global.f32 	[%rd19+128168], %f423;
	st.global.f32 	[%rd19+108], %f538;
	st.global.f32 	[%rd19+32124], %f509;
	st.global.f32 	[%rd19+64140], %f480;
	st.global.f32 	[%rd19+96156], %f451;
	st.global.f32 	[%rd19+128172], %f422;
	st.global.f32 	[%rd19+112], %f537;
	st.global.f32 	[%rd19+32128], %f508;
	st.global.f32 	[%rd19+64144], %f479;
	st.global.f32 	[%rd19+96160], %f450;
	st.global.f32 	[%rd19+128176], %f421;
	ret;

}
	// .globl	_ZN3tpm37gbmml_bs1_n10000_m64_w1000_d1_kernel0EPfS0_S0_
.visible .entry _ZN3tpm37gbmml_bs1_n10000_m64_w1000_d1_kernel0EPfS0_S0_(
	.param .u64 .ptr .align 1 _ZN3tpm37gbmml_bs1_n10000_m64_w1000_d1_kernel0EPfS0_S0__param_0,
	.param .u64 .ptr .align 1 _ZN3tpm37gbmml_bs1_n10000_m64_w1000_d1_kernel0EPfS0_S0__param_1,
	.param .u64 .ptr .align 1 _ZN3tpm37gbmml_bs1_n10000_m64_w1000_d1_kernel0EPfS0_S0__param_2
)
.maxntid 256
{
	.reg .pred 	%p<27>;
	.reg .b16 	%rs<35>;
	.reg .b32 	%r<139>;
	.reg .b32 	%f<425>;
	.reg .b64 	%rd<46>;
	// demoted variable
	.shared .align 4 .b8 _ZZN3tpm37gbmml_bs1_n10000_m64_w1000_d1_kernel0EPfS0_S0_E11prob_shared[2944];
	// demoted variable
	.shared .align 4 .b8 _ZZN3tpm37gbmml_bs1_n10000_m64_w1000_d1_kernel0EPfS0_S0_E11Qpad_shared[19456];
	ld.param.u64 	%rd5, [_ZN3tpm37gbmml_bs1_n10000_m64_w1000_d1_kernel0EPfS0_S0__param_0];
	ld.param.u64 	%rd6, [_ZN3tpm37gbmml_bs1_n10000_m64_w1000_d1_kernel0EPfS0_S0__param_1];
	cvta.to.global.u64 	%rd1, %rd6;
	cvta.to.global.u64 	%rd2, %rd5;
	mov.u32 	%r30, %ctaid.x;
	mul.hi.u32 	%r31, %r30, 1759218605;
	shr.u32 	%r32, %r31, 8;
	mul.lo.s32 	%r33, %r32, 625;
	sub.s32 	%r34, %r30, %r33;
	mul.lo.s32 	%r35, %r34, 32016;
	mad.lo.s32 	%r1, %r32, 40020000, %r35;
	mov.u32 	%r2, %tid.x;
	cvt.u16.u32 	%rs3, %r2;
	mul.lo.s16 	%rs4, %rs3, 101;
	shr.u16 	%rs5, %rs4, 8;
	sub.s16 	%rs6, %rs3, %rs5;
	and.b16  	%rs7, %rs6, 254;
	shr.u16 	%rs8, %rs7, 1;
	add.s16 	%rs9, %rs8, %rs5;
	shr.u16 	%rs10, %rs9, 4;
	mul.wide.u16 	%r36, %rs10, 2001;
	mul.lo.s16 	%rs11, %rs10, 23;
	sub.s16 	%rs12, %rs3, %rs11;
	cvt.u32.u16 	%r37, %rs12;
	and.b32  	%r38, %r37, 255;
	add.s32 	%r39, %r1, %r38;
	add.s32 	%r3, %r39, %r36;
	setp.gt.u32 	%p1, %r2, 111;
	selp.b32 	%r40, 20010000, 0, %p1;
	add.s32 	%r41, %r1, %r40;
	setp.lt.u32 	%p2, %r2, 112;
	selp.b32 	%r42, 256, 65424, %p2;
	add.s32 	%r43, %r2, %r42;
	cvt.u16.u32 	%rs13, %r43;
	mul.hi.u16 	%rs14, %rs13, 25645;
	sub.s16 	%rs15, %rs13, %rs14;
	shr.u16 	%rs16, %rs15, 1;
	add.s16 	%rs17, %rs16, %rs14;
	shr.u16 	%rs18, %rs17, 4;
	mul.wide.u16 	%r44, %rs18, 2001;
	add.s16 	%rs19, %rs3, 3;
	mul.hi.u16 	%rs20, %rs19, 2850;
	mul.lo.s16 	%rs21, %rs20, 23;
	sub.s16 	%rs22, %rs19, %rs21;
	cvt.u32.u16 	%r45, %rs22;
	add.s32 	%r46, %r41, %r45;
	add.s32 	%r4, %r46, %r44;
	add.s16 	%rs23, %rs3, 144;
	mul.hi.u16 	%rs24, %rs23, 2850;
	mul.lo.s16 	%rs1, %rs24, 2001;
	add.s16 	%rs25, %rs3, 6;
	and.b16  	%rs26, %rs25, 255;
	mul.lo.s16 	%rs27, %rs26, 101;
	shr.u16 	%rs28, %rs27, 8;
	sub.s16 	%rs29, %rs25, %rs28;
	and.b16  	%rs30, %rs29, 254;
	shr.u16 	%rs31, %rs30, 1;
	add.s16 	%rs32, %rs31, %rs28;
	shr.u16 	%rs33, %rs32, 4;
	mul.lo.s16 	%rs34, %rs33, 23;
	sub.s16 	%rs2, %rs25, %rs34;
	shl.b32 	%r5, %r34, 4;
	shr.u32 	%r6, %r2, 6;
	mul.lo.s32 	%r7, %r32, 1280000;
	shl.b32 	%r8, %r34, 10;
	shl.b32 	%r47, %r2, 2;
	mov.u32 	%r48, _ZZN3tpm37gbmml_bs1_n10000_m64_w1000_d1_kernel0EPfS0_S0_E11Qpad_shared;
	add.s32 	%r9, %r48, %r47;
	setp.lt.u32 	%p3, %r2, 128;
	selp.b32 	%r49, 36, -2, %p3;
	add.s32 	%r50, %r49, %r6;
	setp.gt.u32 	%p4, %r2, 127;
	selp.b32 	%r51, 640000, 0, %p4;
	shl.b32 	%r52, %r50, 6;
	and.b32  	%r53, %r2, 63;
	or.b32  	%r54, %r53, %r51;
	add.s32 	%r55, %r54, %r7;
	add.s32 	%r56, %r55, %r8;
	add.s32 	%r57, %r56, %r52;
	add.s32 	%r10, %r57, -64000;
	add.s32 	%r58, %r2, 128;
	and.b32  	%r59, %r58, 448;
	or.b32  	%r60, %r53, %r7;
	add.s32 	%r61, %r60, %r8;
	add.s32 	%r62, %r61, 576000;
	or.b32  	%r11, %r62, %r59;
	add.s32 	%r63, %r2, 384;
	and.b32  	%r64, %r63, 960;
	add.s32 	%r12, %r62, %r64;
	add.s32 	%r65, %r2, 640;
	and.b32  	%r66, %r65, 960;
	add.s32 	%r13, %r62, %r66;
	add.s32 	%r67, %r2, 896;
	and.b32  	%r68, %r67, 1984;
	add.s32 	%r14, %r62, %r68;
	add.s32 	%r69, %r2, 1152;
	and.b32  	%r70, %r69, 1472;
	add.s32 	%r15, %r62, %r70;
	add.s32 	%r71, %r2, 1408;
	and.b32  	%r72, %r71, 1984;
	add.s32 	%r16, %r62, %r72;
	add.s32 	%r73, %r2, 1664;
	and.b32  	%r74, %r73, 1984;
	add.s32 	%r17, %r62, %r74;
	add.s32 	%r75, %r2, 1920;
	and.b32  	%r76, %r75, 4032;
	add.s32 	%r18, %r62, %r76;
	add.s32 	%r77, %r2, 2176;
	and.b32  	%r78, %r77, 2496;
	add.s32 	%r19, %r62, %r78;
	shr.u32 	%r20, %r2, 7;
	shl.b32 	%r79, %r2, 3;
	and.b32  	%r21, %r79, 768;
	shl.b32 	%r80, %r2, 1;
	and.b32  	%r22, %r80, 62;
	mov.b32 	%r138, 0;
	mov.f32 	%f398, 0f00000000;
	cvt.u64.u16 	%rd12, %rs1;
	cvt.u64.u16 	%rd13, %rs2;
	and.b64  	%rd14, %rd13, 255;
	cvt.u64.u32 	%rd15, %r1;
	add.s64 	%rd16, %rd15, %rd14;
	add.s64 	%rd17, %rd16, %rd12;
	mov.f32 	%f399, %f398;
	mov.f32 	%f400, %f398;
	mov.f32 	%f401, %f398;
	mov.f32 	%f402, %f398;
	mov.f32 	%f403, %f398;
	mov.f32 	%f404, %f398;
	mov.f32 	%f405, %f398;
$L__BB2_1:
	setp.gt.u32 	%p5, %r2, 223;
	bar.sync 	0;
	mul.lo.s32 	%r24, %r138, 23;
	add.s32 	%r81, %r3, %r24;
	mul.wide.u32 	%rd7, %r81, 4;
	add.s64 	%rd8, %rd2, %rd7;
	ld.global.nc.f32 	%f56, [%rd8];
	shl.b32 	%r82, %r2, 2;
	mov.u32 	%r83, _ZZN3tpm37gbmml_bs1_n10000_m64_w1000_d1_kernel0EPfS0_S0_E11prob_shared;
	add.s32 	%r84, %r83, %r82;
	st.shared.f32 	[%r84], %f56;
	add.s32 	%r85, %r4, %r24;
	mul.wide.u32 	%rd9, %r85, 4;
	add.s64 	%rd10, %rd2, %rd9;
	ld.global.nc.f32 	%f57, [%rd10];
	st.shared.f32 	[%r84+1024], %f57;
	@%p5 bra 	$L__BB2_3;
	cvt.u64.u32 	%rd11, %r24;
	add.s64 	%rd18, %rd17, %rd11;
	shl.b64 	%rd19, %rd18, 2;
	add.s64 	%rd20, %rd2, %rd19;
	ld.global.nc.f32 	%f58, [%rd20+80040000];
	shl.b32 	%r86, %r2, 2;
	mov.u32 	%r87, _ZZN3tpm37gbmml_bs1_n10000_m64_w1000_d1_kernel0EPfS0_S0_E11prob_shared;
	add.s32 	%r88, %r87, %r86;
	st.shared.f32 	[%r88+2048], %f58;
$L__BB2_3:
	add.s32 	%r25, %r24, %r5;
	add.s32 	%r26, %r25, %r6;
	add.s32 	%r89, %r26, -1000;
	setp.gt.u32 	%p6, %r89, 9999;
	mul.lo.s32 	%r27, %r138, 1472;
	add.s32 	%r90, %r2, %r7;
	add.s32 	%r91, %r90, %r8;
	add.s32 	%r92, %r91, %r27;
	add.s32 	%r93, %r92, -64000;
	mul.wide.s32 	%rd21, %r93, 4;
	add.s64 	%rd3, %rd1, %rd21;
	mov.f32 	%f406, 0f00000000;
	@%p6 bra 	$L__BB2_5;
	ld.global.nc.f32 	%f406, [%rd3];
$L__BB2_5:
	st.shared.f32 	[%r9], %f406;
	add.s32 	%r94, %r26, -996;
	setp.gt.u32 	%p7, %r94, 9999;
	mov.f32 	%f407, 0f00000000;
	@%p7 bra 	$L__BB2_7;
	ld.global.nc.f32 	%f407, [%rd3+1024];
$L__BB2_7:
	st.shared.f32 	[%r9+1024], %f407;
	add.s32 	%r95, %r26, -992;
	setp.gt.u32 	%p8, %r95, 9999;
	mov.f32 	%f408, 0f00000000;
	@%p8 bra 	$L__BB2_9;
	ld.global.nc.f32 	%f408, [%rd3+2048];
$L__BB2_9:
	st.shared.f32 	[%r9+2048], %f408;
	add.s32 	%r96, %r26, -988;
	setp.gt.u32 	%p9, %r96, 9999;
	mov.f32 	%f409, 0f00000000;
	@%p9 bra 	$L__BB2_11;
	ld.global.nc.f32 	%f409, [%rd3+3072];
$L__BB2_11:
	st.shared.f32 	[%r9+3072], %f409;
	add.s32 	%r97, %r26, -984;
	setp.gt.u32 	%p10, %r97, 9999;
	mov.f32 	%f410, 0f00000000;
	@%p10 bra 	$L__BB2_13;
	ld.global.nc.f32 	%f410, [%rd3+4096];
$L__BB2_13:
	st.shared.f32 	[%r9+4096], %f410;
	add.s32 	%r98, %r26, -980;
	setp.gt.u32 	%p11, %r98, 9999;
	mov.f32 	%f411, 0f00000000;
	@%p11 bra 	$L__BB2_15;
	ld.global.nc.f32 	%f411, [%rd3+5120];
$L__BB2_15:
	st.shared.f32 	[%r9+5120], %f411;
	add.s32 	%r99, %r26, -976;
	setp.gt.u32 	%p12, %r99, 9999;
	mov.f32 	%f412, 0f00000000;
	@%p12 bra 	$L__BB2_17;
	ld.global.nc.f32 	%f412, [%rd3+6144];
$L__BB2_17:
	st.shared.f32 	[%r9+6144], %f412;
	add.s32 	%r100, %r26, -972;
	setp.gt.u32 	%p13, %r100, 9999;
	mov.f32 	%f413, 0f00000000;
	@%p13 bra 	$L__BB2_19;
	ld.global.nc.f32 	%f413, [%rd3+7168];
$L__BB2_19:
	st.shared.f32 	[%r9+7168], %f413;
	add.s32 	%r101, %r26, -968;
	setp.gt.u32 	%p14, %r101, 9999;
	mov.f32 	%f414, 0f00000000;
	@%p14 bra 	$L__BB2_21;
	ld.global.nc.f32 	%f414, [%rd3+8192];
$L__BB2_21:
	st.shared.f32 	[%r9+8192], %f414;
	setp.lt.u32 	%p15, %r2, 128;
	selp.b32 	%r102, 36, -2, %p15;
	add.s32 	%r103, %r102, %r6;
	add.s32 	%r104, %r103, %r25;
	add.s32 	%r105, %r104, -1000;
	setp.gt.u32 	%p16, %r105, 9999;
	mov.f32 	%f415, 0f00000000;
	@%p16 bra 	$L__BB2_23;
	add.s32 	%r106, %r10, %r27;
	mul.wide.s32 	%rd22, %r106, 4;
	add.s64 	%rd23, %rd1, %rd22;
	ld.global.nc.f32 	%f415, [%rd23];
$L__BB2_23:
	st.shared.f32 	[%r9+9216], %f415;
	add.s32 	%r107, %r26, -998;
	setp.gt.u32 	%p17, %r107, 9999;
	mov.f32 	%f416, 0f00000000;
	@%p17 bra 	$L__BB2_25;
	add.s32 	%r108, %r11, %r27;
	mul.wide.u32 	%rd24, %r108, 4;
	add.s64 	%rd25, %rd1, %rd24;
	ld.global.nc.f32 	%f416, [%rd25];
$L__BB2_25:
	st.shared.f32 	[%r9+10240], %f416;
	add.s32 	%r109, %r26, -994;
	setp.gt.u32 	%p18, %r109, 9999;
	mov.f32 	%f417, 0f00000000;
	@%p18 bra 	$L__BB2_27;
	add.s32 	%r110, %r12, %r27;
	mul.wide.u32 	%rd26, %r110, 4;
	add.s64 	%rd27, %rd1, %rd26;
	ld.global.nc.f32 	%f417, [%rd27];
$L__BB2_27:
	st.shared.f32 	[%r9+11264], %f417;
	add.s32 	%r111, %r26, -990;
	setp.gt.u32 	%p19, %r111, 9999;
	mov.f32 	%f418, 0f00000000;
	@%p19 bra 	$L__BB2_29;
	add.s32 	%r112, %r13, %r27;
	mul.wide.u32 	%rd28, %r112, 4;
	add.s64 	%rd29, %rd1, %rd28;
	ld.global.nc.f32 	%f418, [%rd29];
$L__BB2_29:
	st.shared.f32 	[%r9+12288], %f418;
	add.s32 	%r113, %r26, -986;
	setp.gt.u32 	%p20, %r113, 9999;
	mov.f32 	%f419, 0f00000000;
	@%p20 bra 	$L__BB2_31;
	add.s32 	%r114, %r14, %r27;
	mul.wide.u32 	%rd30, %r114, 4;
	add.s64 	%rd31, %rd1, %rd30;
	ld.global.nc.f32 	%f419, [%rd31];
$L__BB2_31:
	st.shared.f32 	[%r9+13312], %f419;
	add.s32 	%r115, %r26, -982;
	setp.gt.u32 	%p21, %r115, 9999;
	mov.f32 	%f420, 0f00000000;
	@%p21 bra 	$L__BB2_33;
	add.s32 	%r116, %r15, %r27;
	mul.wide.u32 	%rd32, %r116, 4;
	add.s64 	%rd33, %rd1, %rd32;
	ld.global.nc.f32 	%f420, [%rd33];
$L__BB2_33:
	st.shared.f32 	[%r9+14336], %f420;
	add.s32 	%r117, %r26, -978;
	setp.gt.u32 	%p22, %r117, 9999;
	mov.f32 	%f421, 0f00000000;
	@%p22 bra 	$L__BB2_35;
	add.s32 	%r118, %r16, %r27;
	mul.wide.u32 	%rd34, %r118, 4;
	add.s64 	%rd35, %rd1, %rd34;
	ld.global.nc.f32 	%f421, [%rd35];
$L__BB2_35:
	st.shared.f32 	[%r9+15360], %f421;
	add.s32 	%r119, %r26, -974;
	setp.gt.u32 	%p23, %r119, 9999;
	mov.f32 	%f422, 0f00000000;
	@%p23 bra 	$L__BB2_37;
	add.s32 	%r120, %r17, %r27;
	mul.wide.u32 	%rd36, %r120, 4;
	add.s64 	%rd37, %rd1, %rd36;
	ld.global.nc.f32 	%f422, [%rd37];
$L__BB2_37:
	st.shared.f32 	[%r9+16384], %f422;
	add.s32 	%r121, %r26, -970;
	setp.gt.u32 	%p24, %r121, 9999;
	mov.f32 	%f423, 0f00000000;
	@%p24 bra 	$L__BB2_39;
	add.s32 	%r122, %r18, %r27;
	mul.wide.u32 	%rd38, %r122, 4;
	add.s64 	%rd39, %rd1, %rd38;
	ld.global.nc.f32 	%f423, [%rd39];
$L__BB2_39:
	st.shared.f32 	[%r9+17408], %f423;
	add.s32 	%r123, %r26, -966;
	setp.gt.u32 	%p25, %r123, 9999;
	mov.f32 	%f424, 0f00000000;
	@%p25 bra 	$L__BB2_41;
	add.s32 	%r124, %r19, %r27;
	mul.wide.u32 	%rd40, %r124, 4;
	add.s64 	%rd41, %rd1, %rd40;
	ld.global.nc.f32 	%f424, [%rd41];
$L__BB2_41:
	st.shared.f32 	[%r9+18432], %f424;
	bar.sync 	0;
	shr.u32 	%r125, %r2, 5;
	mov.u32 	%r126, _ZZN3tpm37gbmml_bs1_n10000_m64_w1000_d1_kernel0EPfS0_S0_E11prob_shared;
	mad.lo.s32 	%r127, %r125, 368, %r126;
	ld.shared.f32 	%f78, [%r127];
	mul.lo.s32 	%r128, %r20, 2432;
	or.b32  	%r129, %r22, %r128;
	add.s32 	%r130, %r129, %r21;
	shl.b32 	%r131, %r130, 2;
	mov.u32 	%r132, _ZZN3tpm37gbmml_bs1_n10000_m64_w1000_d1_kernel0EPfS0_S0_E11Qpad_shared;
	add.s32 	%r133, %r132, %r131;
	ld.shared.f32 	%f79, [%r133];
	fma.rn.f32 	%f80, %f78, %f79, %f405;
	ld.shared.f32 	%f81, [%r133+4];
	fma.rn.f32 	%f82, %f78, %f81, %f404;
	ld.shared.f32 	%f83, [%r127+92];
	ld.shared.f32 	%f84, [%r133+256];
	fma.rn.f32 	%f85, %f83, %f84, %f403;
	ld.shared.f32 	%f86, [%r133+260];
	fma.rn.f32 	%f87, %f83, %f86, %f402;
	ld.shared.f32 	%f88, [%r127+184];
	ld.shared.f32 	%f89, [%r133+512];
	fma.rn.f32 	%f90, %f88, %f89, %f401;
	ld.shared.f32 	%f91, [%r133+516];
	fma.rn.f32 	%f92, %f88, %f91, %f400;
	ld.shared.f32 	%f93, [%r127+276];
	ld.shared.f32 	%f94, [%r133+768];
	fma.rn.f32 	%f95, %f93, %f94, %f399;
	ld.shared.f32 	%f96, [%r133+772];
	fma.rn.f32 	%f97, %f93, %f96, %f398;
	ld.shared.f32 	%f98, [%r127+4];
	fma.rn.f32 	%f99, %f98, %f84, %f80;
	fma.rn.f32 	%f100, %f98, %f86, %f82;
	ld.shared.f32 	%f101, [%r127+96];
	fma.rn.f32 	%f102, %f101, %f89, %f85;
	fma.rn.f32 	%f103, %f101, %f91, %f87;
	ld.shared.f32 	%f104, [%r127+188];
	fma.rn.f32 	%f105, %f104, %f94, %f90;
	fma.rn.f32 	%f106, %f104, %f96, %f92;
	ld.shared.f32 	%f107, [%r127+280];
	ld.shared.f32 	%f108, [%r133+1024];
	fma.rn.f32 	%f109, %f107, %f108, %f95;
	ld.shared.f32 	%f110, [%r133+1028];
	fma.rn.f32 	%f111, %f107, %f110, %f97;
	ld.shared.f32 	%f112, [%r127+8];
	fma.rn.f32 	%f113, %f112, %f89, %f99;
	fma.rn.f32 	%f114, %f112, %f91, %f100;
	ld.shared.f32 	%f115, [%r127+100];
	fma.rn.f32 	%f116, %f115, %f94, %f102;
	fma.rn.f32 	%f117, %f115, %f96, %f103;
	ld.shared.f32 	%f118, [%r127+192];
	fma.rn.f32 	%f119, %f118, %f108, %f105;
	fma.rn.f32 	%f120, %f118, %f110, %f106;
	ld.shared.f32 	%f121, [%r127+284];
	ld.shared.f32 	%f122, [%r133+1280];
	fma.rn.f32 	%f123, %f121, %f122, %f109;
	ld.shared.f32 	%f124, [%r133+1284];
	fma.rn.f32 	%f125, %f121, %f124, %f111;
	ld.shared.f32 	%f126, [%r127+12];
	fma.rn.f32 	%f127, %f126, %f94, %f113;
	fma.rn.f32 	%f128, %f126, %f96, %f114;
	ld.shared.f32 	%f129, [%r127+104];
	fma.rn.f32 	%f130, %f129, %f108, %f116;
	fma.rn.f32 	%f131, %f129, %f110, %f117;
	ld.shared.f32 	%f132, [%r127+196];
	fma.rn.f32 	%f133, %f132, %f122, %f119;
	fma.rn.f32 	%f134, %f132, %f124, %f120;
	ld.shared.f32 	%f135, [%r127+288];
	ld.shared.f32 	%f136, [%r133+1536];
	fma.rn.f32 	%f137, %f135, %f136, %f123;
	ld.shared.f32 	%f138, [%r133+1540];
	fma.rn.f32 	%f139, %f135, %f138, %f125;
	ld.shared.f32 	%f140, [%r127+16];
	fma.rn.f32 	%f141, %f140, %f108, %f127;
	fma.rn.f32 	%f142, %f140, %f110, %f128;
	ld.shared.f32 	%f143, [%r127+108];
	fma.rn.f32 	%f144, %f143, %f122, %f130;
	fma.rn.f32 	%f145, %f143, %f124, %f131;
	ld.shared.f32 	%f146, [%r127+200];
	fma.rn.f32 	%f147, %f146, %f136, %f133;
	fma.rn.f32 	%f148, %f146, %f138, %f134;
	ld.shared.f32 	%f149, [%r127+292];
	ld.shared.f32 	%f150, [%r133+1792];
	fma.rn.f32 	%f151, %f149, %f150, %f137;
	ld.shared.f32 	%f152, [%r133+1796];
	fma.rn.f32 	%f153, %f149, %f152, %f139;
	ld.shared.f32 	%f154, [%r127+20];
	fma.rn.f32 	%f155, %f154, %f122, %f141;
	fma.rn.f32 	%f156, %f154, %f124, %f142;
	ld.shared.f32 	%f157, [%r127+112];
	fma.rn.f32 	%f158, %f157, %f136, %f144;
	fma.rn.f32 	%f159, %f157, %f138, %f145;
	ld.shared.f32 	%f160, [%r127+204];
	fma.rn.f32 	%f161, %f160, %f150, %f147;
	fma.rn.f32 	%f162, %f160, %f152, %f148;
	ld.shared.f32 	%f163, [%r127+296];
	ld.shared.f32 	%f164, [%r133+2048];
	fma.rn.f32 	%f165, %f163, %f164, %f151;
	ld.shared.f32 	%f166, [%r133+2052];
	fma.rn.f32 	%f167, %f163, %f166, %f153;
	ld.shared.f32 	%f168, [%r127+24];
	fma.rn.f32 	%f169, %f168, %f136, %f155;
	fma.rn.f32 	%f170, %f168, %f138, %f156;
	ld.shared.f32 	%f171, [%r127+116];
	fma.rn.f32 	%f172, %f171, %f150, %f158;
	fma.rn.f32 	%f173, %f171, %f152, %f159;
	ld.shared.f32 	%f174, [%r127+208];
	fma.rn.f32 	%f175, %f174, %f164, %f161;
	fma.rn.f32 	%f176, %f174, %f166, %f162;
	ld.shared.f32 	%f177, [%r127+300];
	ld.shared.f32 	%f178, [%r133+2304];
	fma.rn.f32 	%f179, %f177, %f178, %f165;
	ld.shared.f32 	%f180, [%r133+2308];
	fma.rn.f32 	%f181, %f177, %f180, %f167;
	ld.shared.f32 	%f182, [%r127+28];
	fma.rn.f32 	%f183, %f182, %f150, %f169;
	fma.rn.f32 	%f184, %f182, %f152, %f170;
	ld.shared.f32 	%f185, [%r127+120];
	fma.rn.f32 	%f186, %f185, %f164, %f172;
	fma.rn.f32 	%f187, %f185, %f166, %f173;
	ld.shared.f32 	%f188, [%r127+212];
	fma.rn.f32 	%f189, %f188, %f178, %f175;
	fma.rn.f32 	%f190, %f188, %f180, %f176;
	ld.shared.f32 	%f191, [%r127+304];
	ld.shared.f32 	%f192, [%r133+2560];
	fma.rn.f32 	%f193, %f191, %f192, %f179;
	ld.shared.f32 	%f194, [%r133+2564];
	fma.rn.f32 	%f195, %f191, %f194, %f181;
	ld.shared.f32 	%f196, [%r127+32];
	fma.rn.f32 	%f197, %f196, %f164, %f183;
	fma.rn.f32 	%f198, %f196, %f166, %f184;
	ld.shared.f32 	%f199, [%r127+124];
	fma.rn.f32 	%f200, %f199, %f178, %f186;
	fma.rn.f32 	%f201, %f199, %f180, %f187;
	ld.shared.f32 	%f202, [%r127+216];
	fma.rn.f32 	%f203, %f202, %f192, %f189;
	fma.rn.f32 	%f204, %f202, %f194, %f190;
	ld.shared.f32 	%f205, [%r127+308];
	ld.shared.f32 	%f206, [%r133+2816];
	fma.rn.f32 	%f207, %f205, %f206, %f193;
	ld.shared.f32 	%f208, [%r133+2820];
	fma.rn.f32 	%f209, %f205, %f208, %f195;
	ld.shared.f32 	%f210, [%r127+36];
	fma.rn.f32 	%f211, %f210, %f178, %f197;
	fma.rn.f32 	%f212, %f210, %f180, %f198;
	ld.shared.f32 	%f213, [%r127+128];
	fma.rn.f32 	%f214, %f213, %f192, %f200;
	fma.rn.f32 	%f215, %f213, %f194, %f201;
	ld.shared.f32 	%f216, [%r127+220];
	fma.rn.f32 	%f217, %f216, %f206, %f203;
	fma.rn.f32 	%f218, %f216, %f208, %f204;
	ld.shared.f32 	%f219, [%r127+312];
	ld.shared.f32 	%f220, [%r133+3072];
	fma.rn.f32 	%f221, %f219, %f220, %f207;
	ld.shared.f32 	%f222, [%r133+3076];
	fma.rn.f32 	%f223, %f219, %f222, %f209;
	ld.shared.f32 	%f224, [%r127+40];
	fma.rn.f32 	%f225, %f224, %f192, %f211;
	fma.rn.f32 	%f226, %f224, %f194, %f212;
	ld.shared.f32 	%f227, [%r127+132];
	fma.rn.f32 	%f228, %f227, %f206, %f214;
	fma.rn.f32 	%f229, %f227, %f208, %f215;
	ld.shared.f32 	%f230, [%r127+224];
	fma.rn.f32 	%f231, %f230, %f220, %f217;
	fma.rn.f32 	%f232, %f230, %f222, %f218;
	ld.shared.f32 	%f233, [%r127+316];
	ld.shared.f32 	%f234, [%r133+3328];
	fma.rn.f32 	%f235, %f233, %f234, %f221;
	ld.shared.f32 	%f236, [%r133+3332];
	fma.rn.f32 	%f237, %f233, %f236, %f223;
	ld.shared.f32 	%f238, [%r127+44];
	fma.rn.f32 	%f239, %f238, %f206, %f225;
	fma.rn.f32 	%f240, %f238, %f208, %f226;
	ld.shared.f32 	%f241, [%r127+136];
	fma.rn.f32 	%f242, %f241, %f220, %f228;
	fma.rn.f32 	%f243, %f241, %f222, %f229;
	ld.shared.f32 	%f244, [%r127+228];
	fma.rn.f32 	%f245, %f244, %f234, %f231;
	fma.rn.f32 	%f246, %f244, %f236, %f232;
	ld.shared.f32 	%f247, [%r127+320];
	ld.shared.f32 	%f248, [%r133+3584];
	fma.rn.f32 	%f249, %f247, %f248, %f235;
	ld.shared.f32 	%f250, [%r133+3588];
	fma.rn.f32 	%f251, %f247, %f250, %f237;
	ld.shared.f32 	%f252, [%r127+48];
	fma.rn.f32 	%f253, %f252, %f220, %f239;
	fma.rn.f32 	%f254, %f252, %f222, %f240;
	ld.shared.f32 	%f255, [%r127+140];
	fma.rn.f32 	%f256, %f255, %f234, %f242;
	fma.rn.f32 	%f257, %f255, %f236, %f243;
	ld.shared.f32 	%f258, [%r127+232];
	fma.rn.f32 	%f259, %f258, %f248, %f245;
	fma.rn.f32 	%f260, %f258, %f250, %f246;
	ld.shared.f32 	%f261, [%r127+324];
	ld.shared.f32 	%f262, [%r133+3840];
	fma.rn.f32 	%f263, %f261, %f262, %f249;
	ld.shared.f32 	%f264, [%r133+3844];
	fma.rn.f32 	%f265, %f261, %f264, %f251;
	ld.shared.f32 	%f266, [%r127+52];
	fma.rn.f32 	%f267, %f266, %f234, %f253;
	fma.rn.f32 	%f268, %f266, %f236, %f254;
	ld.shared.f32 	%f269, [%r127+144];
	fma.rn.f32 	%f270, %f269, %f248, %f256;
	fma.rn.f32 	%f271, %f269, %f250, %f257;
	ld.shared.f32 	%f272, [%r127+236];
	fma.rn.f32 	%f273, %f272, %f262, %f259;
	fma.rn.f32 	%f274, %f272, %f264, %f260;
	ld.shared.f32 	%f275, [%r127+328];
	ld.shared.f32 	%f276, [%r133+4096];
	fma.rn.f32 	%f277, %f275, %f276, %f263;
	ld.shared.f32 	%f278, [%r133+4100];
	fma.rn.f32 	%f279, %f275, %f278, %f265;
	ld.shared.f32 	%f280, [%r127+56];
	fma.rn.f32 	%f281, %f280, %f248, %f267;
	fma.rn.f32 	%f282, %f280, %f250, %f268;
	ld.shared.f32 	%f283, [%r127+148];
	fma.rn.f32 	%f284, %f283, %f262, %f270;
	fma.rn.f32 	%f285, %f283, %f264, %f271;
	ld.shared.f32 	%f286, [%r127+240];
	fma.rn.f32 	%f287, %f286, %f276, %f273;
	fma.rn.f32 	%f288, %f286, %f278, %f274;
	ld.shared.f32 	%f289, [%r127+332];
	ld.shared.f32 	%f290, [%r133+4352];
	fma.rn.f32 	%f291, %f289, %f290, %f277;
	ld.shared.f32 	%f292, [%r133+4356];
	fma.rn.f32 	%f293, %f289, %f292, %f279;
	ld.shared.f32 	%f294, [%r127+60];
	fma.rn.f32 	%f295, %f294, %f262, %f281;
	fma.rn.f32 	%f296, %f294, %f264, %f282;
	ld.shared.f32 	%f297, [%r127+152];
	fma.rn.f32 	%f298, %f297, %f276, %f284;
	fma.rn.f32 	%f299, %f297, %f278, %f285;
	ld.shared.f32 	%f300, [%r127+244];
	fma.rn.f32 	%f301, %f300, %f290, %f287;
	fma.rn.f32 	%f302, %f300, %f292, %f288;
	ld.shared.f32 	%f303, [%r127+336];
	ld.shared.f32 	%f304, [%r133+4608];
	fma.rn.f32 	%f305, %f303, %f304, %f291;
	ld.shared.f32 	%f306, [%r133+4612];
	fma.rn.f32 	%f307, %f303, %f306, %f293;
	ld.shared.f32 	%f308, [%r127+64];
	fma.rn.f32 	%f309, %f308, %f276, %f295;
	fma.rn.f32 	%f310, %f308, %f278, %f296;
	ld.shared.f32 	%f311, [%r127+156];
	fma.rn.f32 	%f312, %f311, %f290, %f298;
	fma.rn.f32 	%f313, %f311, %f292, %f299;
	ld.shared.f32 	%f314, [%r127+248];
	fma.rn.f32 	%f315, %f314, %f304, %f301;
	fma.rn.f32 	%f316, %f314, %f306, %f302;
	ld.shared.f32 	%f317, [%r127+340];
	ld.shared.f32 	%f318, [%r133+4864];
	fma.rn.f32 	%f319, %f317, %f318, %f305;
	ld.shared.f32 	%f320, [%r133+4868];
	fma.rn.f32 	%f321, %f317, %f320, %f307;
	ld.shared.f32 	%f322, [%r127+68];
	fma.rn.f32 	%f323, %f322, %f290, %f309;
	fma.rn.f32 	%f324, %f322, %f292, %f310;
	ld.shared.f32 	%f325, [%r127+160];
	fma.rn.f32 	%f326, %f325, %f304, %f312;
	fma.rn.f32 	%f327, %f325, %f306, %f313;
	ld.shared.f32 	%f328, [%r127+252];
	fma.rn.f32 	%f329, %f328, %f318, %f315;
	fma.rn.f32 	%f330, %f328, %f320, %f316;
	ld.shared.f32 	%f331, [%r127+344];
	ld.shared.f32 	%f332, [%r133+5120];
	fma.rn.f32 	%f333, %f331, %f332, %f319;
	ld.shared.f32 	%f334, [%r133+5124];
	fma.rn.f32 	%f335, %f331, %f334, %f321;
	ld.shared.f32 	%f336, [%r127+72];
	fma.rn.f32 	%f337, %f336, %f304, %f323;
	fma.rn.f32 	%f338, %f336, %f306, %f324;
	ld.shared.f32 	%f339, [%r127+164];
	fma.rn.f32 	%f340, %f339, %f318, %f326;
	fma.rn.f32 	%f341, %f339, %f320, %f327;
	ld.shared.f32 	%f342, [%r127+256];
	fma.rn.f32 	%f343, %f342, %f332, %f329;
	fma.rn.f32 	%f344, %f342, %f334, %f330;
	ld.shared.f32 	%f345, [%r127+348];
	ld.shared.f32 	%f346, [%r133+5376];
	fma.rn.f32 	%f347, %f345, %f346, %f333;
	ld.shared.f32 	%f348, [%r133+5380];
	fma.rn.f32 	%f349, %f345, %f348, %f335;
	ld.shared.f32 	%f350, [%r127+76];
	fma.rn.f32 	%f351, %f350, %f318, %f337;
	fma.rn.f32 	%f352, %f350, %f320, %f338;
	ld.shared.f32 	%f353, [%r127+168];
	fma.rn.f32 	%f354, %f353, %f332, %f340;
	fma.rn.f32 	%f355, %f353, %f334, %f341;
	ld.shared.f32 	%f356, [%r127+260];
	fma.rn.f32 	%f357, %f356, %f346, %f343;
	fma.rn.f32 	%f358, %f356, %f348, %f344;
	ld.shared.f32 	%f359, [%r127+352];
	ld.shared.f32 	%f360, [%r133+5632];
	fma.rn.f32 	%f361, %f359, %f360, %f347;
	ld.shared.f32 	%f362, [%r133+5636];
	fma.rn.f32 	%f363, %f359, %f362, %f349;
	ld.shared.f32 	%f364, [%r127+80];
	fma.rn.f32 	%f365, %f364, %f332, %f351;
	fma.rn.f32 	%f366, %f364, %f334, %f352;
	ld.shared.f32 	%f367, [%r127+172];
	fma.rn.f32 	%f368, %f367, %f346, %f354;
	fma.rn.f32 	%f369, %f367, %f348, %f355;
	ld.shared.f32 	%f370, [%r127+264];
	fma.rn.f32 	%f371, %f370, %f360, %f357;
	fma.rn.f32 	%f372, %f370, %f362, %f358;
	ld.shared.f32 	%f373, [%r127+356];
	ld.shared.f32 	%f374, [%r133+5888];
	fma.rn.f32 	%f375, %f373, %f374, %f361;
	ld.shared.f32 	%f376, [%r133+5892];
	fma.rn.f32 	%f377, %f373, %f376, %f363;
	ld.shared.f32 	%f378, [%r127+84];
	fma.rn.f32 	%f379, %f378, %f346, %f365;
	fma.rn.f32 	%f380, %f378, %f348, %f366;
	ld.shared.f32 	%f381, [%r127+176];
	fma.rn.f32 	%f382, %f381, %f360, %f368;
	fma.rn.f32 	%f383, %f381, %f362, %f369;
	ld.shared.f32 	%f384, [%r127+268];
	fma.rn.f32 	%f385, %f384, %f374, %f371;
	fma.rn.f32 	%f386, %f384, %f376, %f372;
	ld.shared.f32 	%f387, [%r127+360];
	ld.shared.f32 	%f388, [%r133+6144];
	fma.rn.f32 	%f389, %f387, %f388, %f375;
	ld.shared.f32 	%f390, [%r133+6148];
	fma.rn.f32 	%f391, %f387, %f390, %f377;
	ld.shared.f32 	%f392, [%r127+88];
	fma.rn.f32 	%f405, %f392, %f360, %f379;
	fma.rn.f32 	%f404, %f392, %f362, %f380;
	ld.shared.f32 	%f393, [%r127+180];
	fma.rn.f32 	%f403, %f393, %f374, %f382;
	fma.rn.f32 	%f402, %f393, %f376, %f383;
	ld.shared.f32 	%f394, [%r127+272];
	fma.rn.f32 	%f401, %f394, %f388, %f385;
	fma.rn.f32 	%f400, %f394, %f390, %f386;
	ld.shared.f32 	%f395, [%r127+364];
	ld.shared.f32 	%f396, [%r133+6400];
	fma.rn.f32 	%f399, %f395, %f396, %f389;
	ld.shared.f32 	%f397, [%r133+6404];
	fma.rn.f32 	%f398, %f395, %f397, %f391;
	add.s32 	%r138, %r138, 1;
	setp.ne.s32 	%p26, %r138, 87;
	@%p26 bra 	$L__BB2_1;
	ld.param.u64 	%rd45, [_ZN3tpm37gbmml_bs1_n10000_m64_w1000_d1_kernel0EPfS0_S0__param_2];
	cvta.to.global.u64 	%rd42, %rd45;
	mad.lo.s32 	%r134, %r20, 640000, %r7;
	add.s32 	%r135, %r134, %r8;
	add.s32 	%r136, %r135, %r22;
	add.s32 	%r137, %r136, %r21;
	mul.wide.u32 	%rd43, %r137, 4;
	add.s64 	%rd44, %rd42, %rd43;
	st.global.f32 	[%rd44], %f405;
	st.global.f32 	[%rd44+4], %f404;
	st.global.f32 	[%rd44+256], %f403;
	st.global.f32 	[%rd44+260], %f402;
	st.global.f32 	[%rd44+512], %f401;
	st.global.f32 	[%rd44+516], %f400;
	st.global.f32 	[%rd44+768], %f399;
	st.global.f32 	[%rd44+772], %f398;
	ret;

}
	// .globl	_ZN3tpm37gbmml_bs1_n10000_m64_w1000_d4_kernel0EPfS0_S0_
.visible .entry _ZN3tpm37gbmml_bs1_n10000_m64_w1000_d4_kernel0EPfS0_S0_(
	.param .u64 .ptr .align 1 _ZN3tpm37gbmml_bs1_n10000_m64_w1000_d4_kernel0EPfS0_S0__param_0,
	.param .u64 .ptr .align 1 _ZN3tpm37gbmml_bs1_n10000_m64_w1000_d4_kernel0EPfS0_S0__param_1,
	.param .u64 .ptr .align 1 _ZN3tpm37gbmml_bs1_n10000_m64_w1000_d4_kernel0EPfS0_S0__param_2
)
.maxntid 320
{
	.reg .pred 	%p<26>;
	.reg .b32 	%r<59>;
	.reg .b32 	%f<259>;
	.reg .b64 	%rd<13>;
	// demoted variable
	.shared .align 4 .b8 _ZZN3tpm37gbmml_bs1_n10000_m64_w1000_d4_kernel0EPfS0_S0_E11prob_shared[1200];
	// demoted variable
	.shared .align 4 .b8 _ZZN3tpm37gbmml_bs1_n10000_m64_w1000_d4_kernel0EPfS0_S0_E11Qpad_shared[27648];
	ld.param.u64 	%rd5, [_ZN3tpm37gbmml_bs1_n10000_m64_w1000_d4_kernel0EPfS0_S0__param_0];
	ld.param.u64 	%rd6, [_ZN3tpm37gbmml_bs1_n10000_m64_w1000_d4_kernel0EPfS0_S0__param_1];
	ld.param.u64 	%rd4, [_ZN3tpm37gbmml_bs1_n10000_m64_w1000_d4_kernel0EPfS0_S0__param_2];
	cvta.to.global.u64 	%rd1, %rd6;
	cvta.to.global.u64 	%rd2, %rd5;
	mov.u32 	%r1, %tid.x;
	mov.u32 	%r12, %ctaid.x;
	mul.lo.s32 	%r13, %r1, 2001;
	mad.lo.s32 	%r2, %r12, 200100, %r13;
	mul.hi.u32 	%r14, %r12, 1374389535;
	shr.u32 	%r15, %r14, 5;
	mul.lo.s32 	%r16, %r15, 100;
	sub.s32 	%r17, %r12, %r16;
	shr.u32 	%r18, %r1, 6;
	mad.lo.s32 	%r3, %r17, 100, %r18;
	mul.lo.s32 	%r4, %r12, 6400;
	shl.b32 	%r19, %r1, 2;
	mov.u32 	%r20, _ZZN3tpm37gbmml_bs1_n10000_m64_w1000_d4_kernel0EPfS0_S0_E11Qpad_shared;
	add.s32 	%r5, %r20, %r19;
	shr.u32 	%r6, %r1, 5;
	shl.b32 	%r21, %r1, 1;
	mad.lo.s32 	%r22, %r6, 576, %r21;
	shl.b32 	%r23, %r22, 2;
	add.s32 	%r7, %r20, %r23;
	mov.b32 	%r58, 0;
	mov.f32 	%f217, 0f00000000;
	mov.f32 	%f218, %f217;
	mov.f32 	%f219, %f217;
	mov.f32 	%f220, %f217;
	mov.f32 	%f221, %f217;
	mov.f32 	%f222, %f217;
	mov.f32 	%f223, %f217;
	mov.f32 	%f224, %f217;
	mov.f32 	%f225, %f217;
	mov.f32 	%f226, %f217;
	mov.f32 	%f227, %f217;
	mov.f32 	%f228, %f217;
	mov.f32 	%f229, %f217;
	mov.f32 	%f230, %f217;
	mov.f32 	%f231, %f217;
	mov.f32 	%f232, %f217;
	mov.f32 	%f233, %f217;
	mov.f32 	%f234, %f217;
	mov.f32 	%f235, %f217;
	mov.f32 	%f236, %f217;
$L__BB3_1:
	setp.gt.u32 	%p1, %r1, 99;
	bar.sync 	0;
	@%p1 bra 	$L__BB3_3;
	mad.lo.s32 	%r24, %r58, 3, %r2;
	mul.wide.u32 	%rd7, %r24, 4;
	add.s64 	%rd8, %rd2, %rd7;
	ld.global.nc.f32 	%f86, [%rd8];
	ld.global.nc.f32 	%f87, [%rd8+4];
	ld.global.nc.f32 	%f88, [%rd8+8];
	mov.u32 	%r25, _ZZN3tpm37gbmml_bs1_n10000_m64_w1000_d4_kernel0EPfS0_S0_E11prob_shared;
	mad.lo.s32 	%r26, %r1, 12, %r25;
	st.shared.f32 	[%r26], %f86;
	st.shared.f32 	[%r26+4], %f87;
	st.shared.f32 	[%r26+8], %f88;
$L__BB3_3:
	mad.lo.s32 	%r9, %r58, 12, %r3;
	add.s32 	%r27, %r9, -4000;
	setp.gt.u32 	%p2, %r27, 9999;
	add.s32 	%r28, %r1, %r4;
	mad.lo.s32 	%r29, %r58, 768, %r28;
	add.s32 	%r30, %r29, -256000;
	mul.wide.s32 	%rd9, %r30, 4;
	add.s64 	%rd3, %rd1, %rd9;
	mov.f32 	%f237, 0f00000000;
	@%p2 bra 	$L__BB3_5;
	ld.global.nc.f32 	%f237, [%rd3];
$L__BB3_5:
	st.shared.f32 	[%r5], %f237;
	add.s32 	%r31, %r9, -3995;
	setp.gt.u32 	%p3, %r31, 9999;
	mov.f32 	%f238, 0f00000000;
	@%p3 bra 	$L__BB3_7;
	ld.global.nc.f32 	%f238, [%rd3+1280];
$L__BB3_7:
	st.shared.f32 	[%r5+1280], %f238;
	add.s32 	%r32, %r9, -3990;
	setp.gt.u32 	%p4, %r32, 9999;
	mov.f32 	%f239, 0f00000000;
	@%p4 bra 	$L__BB3_9;
	ld.global.nc.f32 	%f239, [%rd3+2560];
$L__BB3_9:
	st.shared.f32 	[%r5+2560], %f239;
	add.s32 	%r33, %r9, -3985;
	setp.gt.u32 	%p5, %r33, 9999;
	mov.f32 	%f240, 0f00000000;
	@%p5 bra 	$L__BB3_11;
	ld.global.nc.f32 	%f240, [%rd3+3840];
$L__BB3_11:
	st.shared.f32 	[%r5+3840], %f240;
	add.s32 	%r34, %r9, -3980;
	setp.gt.u32 	%p6, %r34, 9999;
	mov.f32 	%f241, 0f00000000;
	@%p6 bra 	$L__BB3_13;
	ld.global.nc.f32 	%f241, [%rd3+5120];
$L__BB3_13:
	st.shared.f32 	[%r5+5120], %f241;
	add.s32 	%r35, %r9, -3975;
	setp.gt.u32 	%p7, %r35, 9999;
	mov.f32 	%f242, 0f00000000;
	@%p7 bra 	$L__BB3_15;
	ld.global.nc.f32 	%f242, [%rd3+6400];
$L__BB3_15:
	st.shared.f32 	[%r5+6400], %f242;
	add.s32 	%r36, %r9, -3970;
	setp.gt.u32 	%p8, %r36, 9999;
	mov.f32 	%f243, 0f00000000;
	@%p8 bra 	$L__BB3_17;
	ld.global.nc.f32 	%f243, [%rd3+7680];
$L__BB3_17:
	st.shared.f32 	[%r5+7680], %f243;
	add.s32 	%r37, %r9, -3965;
	setp.gt.u32 	%p9, %r37, 9999;
	mov.f32 	%f244, 0f00000000;
	@%p9 bra 	$L__BB3_19;
	ld.global.nc.f32 	%f244, [%rd3+8960];
$L__BB3_19:
	st.shared.f32 	[%r5+8960], %f244;
	add.s32 	%r38, %r9, -3960;
	setp.gt.u32 	%p10, %r38, 9999;
	mov.f32 	%f245, 0f00000000;
	@%p10 bra 	$L__BB3_21;
	ld.global.nc.f32 	%f245, [%rd3+10240];
$L__BB3_21:
	st.shared.f32 	[%r5+10240], %f245;
	add.s32 	%r39, %r9, -3955;
	setp.gt.u32 	%p11, %r39, 9999;
	mov.f32 	%f246, 0f00000000;
	@%p11 bra 	$L__BB3_23;
	ld.global.nc.f32 	%f246, [%rd3+11520];
$L__BB3_23:
	st.shared.f32 	[%r5+11520], %f246;
	add.s32 	%r40, %r9, -3950;
	setp.gt.u32 	%p12, %r40, 9999;
	mov.f32 	%f247, 0f00000000;
	@%p12 bra 	$L__BB3_25;
	ld.global.nc.f32 	%f247, [%rd3+12800];
$L__BB3_25:
	st.shared.f32 	[%r5+12800], %f247;
	add.s32 	%r41, %r9, -3945;
	setp.gt.u32 	%p13, %r41, 9999;
	mov.f32 	%f248, 0f00000000;
	@%p13 bra 	$L__BB3_27;
	ld.global.nc.f32 	%f248, [%rd3+14080];
$L__BB3_27:
	st.shared.f32 	[%r5+14080], %f248;
	add.s32 	%r42, %r9, -3940;
	setp.gt.u32 	%p14, %r42, 9999;
	mov.f32 	%f249, 0f00000000;
	@%p14 bra 	$L__BB3_29;
	ld.global.nc.f32 	%f249, [%rd3+15360];
$L__BB3_29:
	st.shared.f32 	[%r5+15360], %f249;
	add.s32 	%r43, %r9, -3935;
	setp.gt.u32 	%p15, %r43, 9999;
	mov.f32 	%f250, 0f00000000;
	@%p15 bra 	$L__BB3_31;
	ld.global.nc.f32 	%f250, [%rd3+16640];
$L__BB3_31:
	st.shared.f32 	[%r5+16640], %f250;
	add.s32 	%r44, %r9, -3930;
	setp.gt.u32 	%p16, %r44, 9999;
	mov.f32 	%f251, 0f00000000;
	@%p16 bra 	$L__BB3_33;
	ld.global.nc.f32 	%f251, [%rd3+17920];
$L__BB3_33:
	st.shared.f32 	[%r5+17920], %f251;
	add.s32 	%r45, %r9, -3925;
	setp.gt.u32 	%p17, %r45, 9999;
	mov.f32 	%f252, 0f00000000;
	@%p17 bra 	$L__BB3_35;
	ld.global.nc.f32 	%f252, [%rd3+19200];
$L__BB3_35:
	st.shared.f32 	[%r5+19200], %f252;
	add.s32 	%r46, %r9, -3920;
	setp.gt.u32 	%p18, %r46, 9999;
	mov.f32 	%f253, 0f00000000;
	@%p18 bra 	$L__BB3_37;
	ld.global.nc.f32 	%f253, [%rd3+20480];
$L__BB3_37:
	st.shared.f32 	[%r5+20480], %f253;
	add.s32 	%r47, %r9, -3915;
	setp.gt.u32 	%p19, %r47, 9999;
	mov.f32 	%f254, 0f00000000;
	@%p19 bra 	$L__BB3_39;
	ld.global.nc.f32 	%f254, [%rd3+21760];
$L__BB3_39:
	st.shared.f32 	[%r5+21760], %f254;
	add.s32 	%r48, %r9, -3910;
	setp.gt.u32 	%p20, %r48, 9999;
	mov.f32 	%f255, 0f00000000;
	@%p20 bra 	$L__BB3_41;
	ld.global.nc.f32 	%f255, [%rd3+23040];
$L__BB3_41:
	st.shared.f32 	[%r5+23040], %f255;
	add.s32 	%r49, %r9, -3905;
	setp.gt.u32 	%p21, %r49, 9999;
	mov.f32 	%f256, 0f00000000;
	@%p21 bra 	$L__BB3_43;
	ld.global.nc.f32 	%f256, [%rd3+24320];
$L__BB3_43:
	st.shared.f32 	[%r5+24320], %f256;
	add.s32 	%r50, %r9, -3900;
	setp.gt.u32 	%p22, %r50, 9999;
	mov.f32 	%f257, 0f00000000;
	@%p22 bra 	$L__BB3_45;
	ld.global.nc.f32 	%f257, [%rd3+25600];
$L__BB3_45:
	setp.gt.u32 	%p23, %r1, 191;
	st.shared.f32 	[%r5+25600], %f257;
	@%p23 bra 	$L__BB3_49;
	add.s32 	%r51, %r9, -3895;
	setp.gt.u32 	%p24, %r51, 9999;
	mov.f32 	%f258, 0f00000000;
	@%p24 bra 	$L__BB3_48;
	ld.global.nc.f32 	%f258, [%rd3+26880];
$L__BB3_48:
	st.shared.f32 	[%r5+26880], %f258;
$L__BB3_49:
	bar.sync 	0;
	mov.u32 	%r52, _ZZN3tpm37gbmml_bs1_n10000_m64_w1000_d4_kernel0EPfS0_S0_E11prob_shared;
	mad.lo.s32 	%r53, %r6, 120, %r52;
	ld.shared.f32 	%f111, [%r53];
	ld.shared.f32 	%f112, [%r7];
	fma.rn.f32 	%f113, %f111, %f112, %f236;
	ld.shared.f32 	%f114, [%r53+12];
	ld.shared.f32 	%f115, [%r7+256];
	fma.rn.f32 	%f116, %f114, %f115, %f234;
	ld.shared.f32 	%f117, [%r7+4];
	fma.rn.f32 	%f118, %f111, %f117, %f235;
	ld.shared.f32 	%f119, [%r7+260];
	fma.rn.f32 	%f120, %f114, %f119, %f233;
	ld.shared.f32 	%f121, [%r53+24];
	ld.shared.f32 	%f122, [%r7+512];
	fma.rn.f32 	%f123, %f121, %f122, %f232;
	ld.shared.f32 	%f124, [%r53+36];
	ld.shared.f32 	%f125, [%r7+768];
	fma.rn.f32 	%f126, %f124, %f125, %f230;
	ld.shared.f32 	%f127, [%r7+516];
	fma.rn.f32 	%f128, %f121, %f127, %f231;
	ld.shared.f32 	%f129, [%r7+772];
	fma.rn.f32 	%f130, %f124, %f129, %f229;
	ld.shared.f32 	%f131, [%r53+48];
	ld.shared.f32 	%f132, [%r7+1024];
	fma.rn.f32 	%f133, %f131, %f132, %f228;
	ld.shared.f32 	%f134, [%r53+60];
	ld.shared.f32 	%f135, [%r7+1280];
	fma.rn.f32 	%f136, %f134, %f135, %f226;
	ld.shared.f32 	%f137, [%r7+1028];
	fma.rn.f32 	%f138, %f131, %f137, %f227;
	ld.shared.f32 	%f139, [%r7+1284];
	fma.rn.f32 	%f140, %f134, %f139, %f225;
	ld.shared.f32 	%f141, [%r53+72];
	ld.shared.f32 	%f142, [%r7+1536];
	fma.rn.f32 	%f143, %f141, %f142, %f224;
	ld.shared.f32 	%f144, [%r53+84];
	ld.shared.f32 	%f145, [%r7+1792];
	fma.rn.f32 	%f146, %f144, %f145, %f222;
	ld.shared.f32 	%f147, [%r7+1540];
	fma.rn.f32 	%f148, %f141, %f147, %f223;
	ld.shared.f32 	%f149, [%r7+1796];
	fma.rn.f32 	%f150, %f144, %f149, %f221;
	ld.shared.f32 	%f151, [%r53+96];
	ld.shared.f32 	%f152, [%r7+2048];
	fma.rn.f32 	%f153, %f151, %f152, %f220;
	ld.shared.f32 	%f154, [%r53+108];
	ld.shared.f32 	%f155, [%r7+2304];
	fma.rn.f32 	%f156, %f154, %f155, %f218;
	ld.shared.f32 	%f157, [%r7+2052];
	fma.rn.f32 	%f158, %f151, %f157, %f219;
	ld.shared.f32 	%f159, [%r7+2308];
	fma.rn.f32 	%f160, %f154, %f159, %f217;
	ld.shared.f32 	%f161, [%r53+4];
	fma.rn.f32 	%f162, %f161, %f132, %f113;
	ld.shared.f32 	%f163, [%r53+16];
	fma.rn.f32 	%f164, %f163, %f135, %f116;
	fma.rn.f32 	%f165, %f161, %f137, %f118;
	fma.rn.f32 	%f166, %f163, %f139, %f120;
	ld.shared.f32 	%f167, [%r53+28];
	fma.rn.f32 	%f168, %f167, %f142, %f123;
	ld.shared.f32 	%f169, [%r53+40];
	fma.rn.f32 	%f170, %f169, %f145, %f126;
	fma.rn.f32 	%f171, %f167, %f147, %f128;
	fma.rn.f32 	%f172, %f169, %f149, %f130;
	ld.shared.f32 	%f173, [%r53+52];
	fma.rn.f32 	%f174, %f173, %f152, %f133;
	ld.shared.f32 	%f175, [%r53+64];
	fma.rn.f32 	%f176, %f175, %f155, %f136;
	fma.rn.f32 	%f177, %f173, %f157, %f138;
	fma.rn.f32 	%f178, %f175, %f159, %f140;
	ld.shared.f32 	%f179, [%r53+76];
	ld.shared.f32 	%f180, [%r7+2560];
	fma.rn.f32 	%f181, %f179, %f180, %f143;
	ld.shared.f32 	%f182, [%r53+88];
	ld.shared.f32 	%f183, [%r7+2816];
	fma.rn.f32 	%f184, %f182, %f183, %f146;
	ld.shared.f32 	%f185, [%r7+2564];
	fma.rn.f32 	%f186, %f179, %f185, %f148;
	ld.shared.f32 	%f187, [%r7+2820];
	fma.rn.f32 	%f188, %f182, %f187, %f150;
	ld.shared.f32 	%f189, [%r53+100];
	ld.shared.f32 	%f190, [%r7+3072];
	fma.rn.f32 	%f191, %f189, %f190, %f153;
	ld.shared.f32 	%f192, [%r53+112];
	ld.shared.f32 	%f193, [%r7+3328];
	fma.rn.f32 	%f194, %f192, %f193, %f156;
	ld.shared.f32 	%f195, [%r7+3076];
	fma.rn.f32 	%f196, %f189, %f195, %f158;
	ld.shared.f32 	%f197, [%r7+3332];
	fma.rn.f32 	%f198, %f192, %f197, %f160;
	ld.shared.f32 	%f199, [%r53+8];
	fma.rn.f32 	%f236, %f199, %f152, %f162;
	ld.shared.f32 	%f200, [%r53+20];
	fma.rn.f32 	%f234, %f200, %f155, %f164;
	fma.rn.f32 	%f235, %f199, %f157, %f165;
	fma.rn.f32 	%f233, %f200, %f159, %f166;
	ld.shared.f32 	%f201, [%r53+32];
	fma.rn.f32 	%f232, %f201, %f180, %f168;
	ld.shared.f32 	%f202, [%r53+44];
	fma.rn.f32 	%f230, %f202, %f183, %f170;
	fma.rn.f32 	%f231, %f201, %f185, %f171;
	fma.rn.f32 	%f229, %f202, %f187, %f172;
	ld.shared.f32 	%f203, [%r53+56];
	fma.rn.f32 	%f228, %f203, %f190, %f174;
	ld.shared.f32 	%f204, [%r53+68];
	fma.rn.f32 	%f226, %f204, %f193, %f176;
	fma.rn.f32 	%f227, %f203, %f195, %f177;
	fma.rn.f32 	%f225, %f204, %f197, %f178;
	ld.shared.f32 	%f205, [%r53+80];
	ld.shared.f32 	%f206, [%r7+3584];
	fma.rn.f32 	%f224, %f205, %f206, %f181;
	ld.shared.f32 	%f207, [%r53+92];
	ld.shared.f32 	%f208, [%r7+3840];
	fma.rn.f32 	%f222, %f207, %f208, %f184;
	ld.shared.f32 	%f209, [%r7+3588];
	fma.rn.f32 	%f223, %f205, %f209, %f186;
	ld.shared.f32 	%f210, [%r7+3844];
	fma.rn.f32 	%f221, %f207, %f210, %f188;
	ld.shared.f32 	%f211, [%r53+104];
	ld.shared.f32 	%f212, [%r7+4096];
	fma.rn.f32 	%f220, %f211, %f212, %f191;
	ld.shared.f32 	%f213, [%r53+116];
	ld.shared.f32 	%f214, [%r7+4352];
	fma.rn.f32 	%f218, %f213, %f214, %f194;
	ld.shared.f32 	%f215, [%r7+4100];
	fma.rn.f32 	%f219, %f211, %f215, %f196;
	ld.shared.f32 	%f216, [%r7+4356];
	fma.rn.f32 	%f217, %f213, %f216, %f198;
	add.s32 	%r58, %r58, 1;
	setp.ne.s32 	%p25, %r58, 667;
	@%p25 bra 	$L__BB3_1;
	cvta.to.global.u64 	%rd10, %rd4;
	mad.lo.s32 	%r54, %r6, 640, %r4;
	shl.b32 	%r55, %r1, 1;
	and.b32  	%r56, %r55, 62;
	add.s32 	%r57, %r54, %r56;
	mul.wide.u32 	%rd11, %r57, 4;
	add.s64 	%rd12, %rd10, %rd11;
	st.global.f32 	[%rd12], %f236;
	st.global.f32 	[%rd12+4], %f235;
	st.global.f32 	[%rd12+256], %f234;
	st.global.f32 	[%rd12+260], %f233;
	st.global.f32 	[%rd12+512], %f232;
	st.global.f32 	[%rd12+516], %f231;
	st.global.f32 	[%rd12+768], %f230;
	st.global.f32 	[%rd12+772], %f229;
	st.global.f32 	[%rd12+1024], %f228;
	st.global.f32 	[%rd12+1028], %f227;
	st.global.f32 	[%rd12+1280], %f226;
	st.global.f32 	[%rd12+1284], %f225;
	st.global.f32 	[%rd12+1536], %f224;
	st.global.f32 	[%rd12+1540], %f223;
	st.global.f32 	[%rd12+1792], %f222;
	st.global.f32 	[%rd12+1796], %f221;
	st.global.f32 	[%rd12+2048], %f220;
	st.global.f32 	[%rd12+2052], %f219;
	st.global.f32 	[%rd12+2304], %f218;
	st.global.f32 	[%rd12+2308], %f217;
	ret;

}


// ===== COMPILED SASS (sm_100) =====

	.target	sm_100

	.elftype	@"ET_EXEC"


//--------------------- .note.nv.tkinfo           --------------------------
	.section	.note.nv.tkinfo,"",@"SHT_NOTE"
	.sectionflags	@"SHF_NOTE_NV_TKINFO"
	.tkinfo
        /*0018*/ 	.word	0x00000002
        /*0030*/ 	.string	""
        /*0030*/ 	.string	"ptxas"
        /*0030*/ 	.string	"Cuda compilation tools, release 13.0, V13.0.88"
        /*0030*/ 	.string	"Build cuda_13.0.r13.0/compiler.36424714_0"
        /*0030*/ 	.string	"-arch sm_100 -m 64 "



//--------------------- .note.nv.cuinfo           --------------------------
	.section	.note.nv.cuinfo,"",@"SHT_NOTE"
	.sectionflags	@"SHF_NOTE_NV_CUINFO"
        /*0018*/ 	.short	0x0002
        /*001a*/ 	.short	0x0064
        /*001c*/ 	.short	0x0082
	.zero		2


//--------------------- .nv.info                  --------------------------
	.section	.nv.info,"",@"SHT_CUDA_INFO"
	.align	4


	//----- nvinfo : EIATTR_REGCOUNT
	.align		4
        /*0000*/ 	.byte	0x04, 0x2f
        /*0002*/ 	.short	(.L_1 - .L_0)
	.align		4
.L_0:
        /*0004*/ 	.word	index@(_ZN3tpm38sg2bmm_bs1_n10000_m64_w1000_d1_kernel0EPfS0_S0_)
        /*0008*/ 	.word	0x000000fe


	//----- nvinfo : EIATTR_FRAME_SIZE
	.align		4
.L_1:
        /*000c*/ 	.byte	0x04, 0x11
        /*000e*/ 	.short	(.L_3 - .L_2)
	.align		4
.L_2:
        /*0010*/ 	.word	index@(_ZN3tpm38sg2bmm_bs1_n10000_m64_w1000_d1_kernel0EPfS0_S0_)
        /*0014*/ 	.word	0x00000000


	//----- nvinfo : EIATTR_REGCOUNT
	.align		4
.L_3:
        /*0018*/ 	.byte	0x04, 0x2f
        /*001a*/ 	.short	(.L_5 - .L_4)
	.align		4
.L_4:
        /*001c*/ 	.word	index@(_ZN3tpm38sg2bmm_bs1_n10000_m64_w1000_d4_kernel0EPfS0_S0_)
        /*0020*/ 	.word	0x000000a8


	//----- nvinfo : EIATTR_FRAME_SIZE
	.align		4
.L_5:
        /*0024*/ 	.byte	0x04, 0x11
        /*0026*/ 	.short	(.L_7 - .L_6)
	.align		4
.L_6:
        /*0028*/ 	.word	index@(_ZN3tpm38sg2bmm_bs1_n10000_m64_w1000_d4_kernel0EPfS0_S0_)
        /*002c*/ 	.word	0x00000000


	//----- nvinfo : EIATTR_REGCOUNT
	.align		4
.L_7:
        /*0030*/ 	.byte	0x04, 0x2f
        /*0032*/ 	.short	(.L_9 - .L_8)
	.align		4
.L_8:
        /*0034*/ 	.word	index@(_ZN3tpm37gbmml_bs1_n10000_m64_w1000_d1_kernel0EPfS0_S0_)
        /*0038*/ 	.word	0x00000040


	//----- nvinfo : EIATTR_FRAME_SIZE
	.align		4
.L_9:
        /*003c*/ 	.byte	0x04, 0x11
        /*003e*/ 	.short	(.L_11 - .L_10)
	.align		4
.L_10:
        /*0040*/ 	.word	index@(_ZN3tpm37gbmml_bs1_n10000_m64_w1000_d1_kernel0EPfS0_S0_)
        /*0044*/ 	.word	0x00000000


	//----- nvinfo : EIATTR_REGCOUNT
	.align		4
.L_11:
        /*0048*/ 	.byte	0x04, 0x2f
        /*004a*/ 	.short	(.L_13 - .L_12)
	.align		4
.L_12:
        /*004c*/ 	.word	index@(_ZN3tpm37gbmml_bs1_n10000_m64_w1000_d4_kernel0EPfS0_S0_)
        /*0050*/ 	.word	0x0000003f


	//----- nvinfo : EIATTR_FRAME_SIZE
	.align		4
.L_13:
        /*0054*/ 	.byte	0x04, 0x11
        /*0056*/ 	.short	(.L_15 - .L_14)
	.align		4
.L_14:
        /*0058*/ 	.word	index@(_ZN3tpm37gbmml_bs1_n10000_m64_w1000_d4_kernel0EPfS0_S0_)
        /*005c*/ 	.word	0x00000000


	//----- nvinfo : EIATTR_MIN_STACK_SIZE
	.align		4
.L_15:
        /*0060*/ 	.byte	0x04, 0x12
        /*0062*/ 	.short	(.L_17 - .L_16)
	.align		4
.L_16:
        /*0064*/ 	.word	index@(_ZN3tpm37gbmml_bs1_n10000_m64_w1000_d4_kernel0EPfS0_S0_)
        /*0068*/ 	.word	0x00000000


	//----- nvinfo : EIATTR_MIN_STACK_SIZE
	.align		4
.L_17:
        /*006c*/ 	.byte	0x04, 0x12
        /*006e*/ 	.short	(.L_19 - .L_18)
	.align		4
.L_18:
        /*0070*/ 	.word	index@(_ZN3tpm37gbmml_bs1_n10000_m64_w1000_d1_kernel0EPfS0_S0_)
        /*0074*/ 	.word	0x00000000


	//----- nvinfo : EIATTR_MIN_STACK_SIZE
	.align		4
.L_19:
        /*0078*/ 	.byte	0x04, 0x12
        /*007a*/ 	.short	(.L_21 - .L_20)
	.align		4
.L_20:
        /*007c*/ 	.word	index@(_ZN3tpm38sg2bmm_bs1_n10000_m64_w1000_d4_kernel0EPfS0_S0_)
        /*0080*/ 	.word	0x00000000


	//----- nvinfo : EIATTR_MIN_STACK_SIZE
	.align		4
.L_21:
        /*0084*/ 	.byte	0x04, 0x12
        /*0086*/ 	.short	(.L_23 - .L_22)
	.align		4
.L_22:
        /*0088*/ 	.word	index@(_ZN3tpm38sg2bmm_bs1_n10000_m64_w1000_d1_kernel0EPfS0_S0_)
        /*008c*/ 	.word	0x00000000
.L_23:


//--------------------- .nv.compat                --------------------------
	.section	.nv.compat,"",@"SHT_CUDA_COMPAT_INFO"
	.align	4
        /*0000*/ 	.byte	0x02, 0x09, 0x00, 0x00, 0x02, 0x02, 0x01, 0x00, 0x02, 0x05, 0x05, 0x00, 0x03, 0x07, 0x01, 0x01
        /*0010*/ 	.byte	0x02, 0x03, 0x00, 0x00, 0x02, 0x06, 0x01, 0x00, 0x04, 0x0b, 0x08, 0x00, 0x09, 0x00, 0x00, 0x00
        /*0020*/ 	.byte	0x00, 0x00, 0x00, 0x00


//--------------------- .nv.info._ZN3tpm37gbmml_bs1_n10000_m64_w1000_d4_kernel0EPfS0_S0_ --------------------------
	.section	.nv.info._ZN3tpm37gbmml_bs1_n10000_m64_w1000_d4_kernel0EPfS0_S0_,"",@"SHT_CUDA_INFO"
	.sectionflags	@""
	.align	4


	//----- nvinfo : EIATTR_CUDA_API_VERSION
	.align		4
        /*0000*/ 	.byte	0x04, 0x37
        /*0002*/ 	.short	(.L_25 - .L_24)
.L_24:
        /*0004*/ 	.word	0x00000082


	//----- nvinfo : EIATTR_KPARAM_INFO
	.align		4
.L_25:
        /*0008*/ 	.byte	0x04, 0x17
        /*000a*/ 	.short	(.L_27 - .L_26)
.L_26:
        /*000c*/ 	.word	0x00000000
        /*0010*/ 	.short	0x0002
        /*0012*/ 	.short	0x0010
        /*0014*/ 	.byte	0x00, 0xf5, 0x21, 0x00


	//----- nvinfo : EIATTR_KPARAM_INFO
	.align		4
.L_27:
        /*0018*/ 	.byte	0x04, 0x17
        /*001a*/ 	.short	(.L_29 - .L_28)
.L_28:
        /*001c*/ 	.word	0x00000000
        /*0020*/ 	.short	0x0001
        /*0022*/ 	.short	0x0008
        /*0024*/ 	.byte	0x00, 0xf5, 0x21, 0x00


	//----- nvinfo : EIATTR_KPARAM_INFO
	.align		4
.L_29:
        /*0028*/ 	.byte	0x04, 0x17
        /*002a*/ 	.short	(.L_31 - .L_30)
.L_30:
        /*002c*/ 	.word	0x00000000
        /*0030*/ 	.short	0x0000
        /*0032*/ 	.short	0x0000
        /*0034*/ 	.byte	0x00, 0xf5, 0x21, 0x00


	//----- nvinfo : EIATTR_SPARSE_MMA_MASK
	.align		4
.L_31:
        /*0038*/ 	.byte	0x03, 0x50
        /*003a*/ 	.short	0x0000


	//----- nvinfo : EIATTR_MAXREG_COUNT
	.align		4
        /*003c*/ 	.byte	0x03, 0x1b
        /*003e*/ 	.short	0x00a8


	//----- nvinfo : EIATTR_NUM_BARRIERS
	.align		4
        /*0040*/ 	.byte	0x02, 0x4c
        /*0042*/ 	.byte	0x01
	.zero		1


	//----- nvinfo : EIATTR_MERCURY_ISA_VERSION
	.align		4
        /*0044*/ 	.byte	0x03, 0x5f
        /*0046*/ 	.short	0x0101


	//----- nvinfo : EIATTR_VRC_CTA_INIT_COUNT
	.align		4
        /*0048*/ 	.byte	0x02, 0x4a
	.zero		1
	.zero		1


	//----- nvinfo : EIATTR_EXIT_INSTR_OFFSETS
	.align		4
        /*004c*/ 	.byte	0x04, 0x1c
        /*004e*/ 	.short	(.L_33 - .L_32)


	//   ....[0]....
.L_32:
        /*0050*/ 	.word	0x000012b0


	//----- nvinfo : EIATTR_MAX_THREADS
	.align		4
.L_33:
        /*0054*/ 	.byte	0x04, 0x05
        /*0056*/ 	.short	(.L_35 - .L_34)
.L_34:
        /*0058*/ 	.word	0x00000140
        /*005c*/ 	.word	0x00000001
        /*0060*/ 	.word	0x00000001


	//----- nvinfo : EIATTR_CRS_STACK_SIZE
	.align		4
.L_35:
        /*0064*/ 	.byte	0x04, 0x1e
        /*0066*/ 	.short	(.L_37 - .L_36)
.L_36:
        /*0068*/ 	.word	0x00000000


	//----- nvinfo : EIATTR_CBANK_PARAM_SIZE
	.align		4
.L_37:
        /*006c*/ 	.byte	0x03, 0x19
        /*006e*/ 	.short	0x0018


	//----- nvinfo : EIATTR_PARAM_CBANK
	.align		4
        /*0070*/ 	.byte	0x04, 0x0a
        /*0072*/ 	.short	(.L_39 - .L_38)
	.align		4
.L_38:
        /*0074*/ 	.word	index@(.nv.constant0._ZN3tpm37gbmml_bs1_n10000_m64_w1000_d4_kernel0EPfS0_S0_)
        /*0078*/ 	.short	0x0380
        /*007a*/ 	.short	0x0018


	//----- nvinfo : EIATTR_SW_WAR
	.align		4
.L_39:
        /*007c*/ 	.byte	0x04, 0x36
        /*007e*/ 	.short	(.L_41 - .L_40)
.L_40:
        /*0080*/ 	.word	0x00000008
.L_41:


//--------------------- .nv.info._ZN3tpm37gbmml_bs1_n10000_m64_w1000_d1_kernel0EPfS0_S0_ --------------------------
	.section	.nv.info._ZN3tpm37gbmml_bs1_n10000_m64_w1000_d1_kernel0EPfS0_S0_,"",@"SHT_CUDA_INFO"
	.sectionflags	@""
	.align	4


	//----- nvinfo : EIATTR_CUDA_API_VERSION
	.align		4
        /*0000*/ 	.byte	0x04, 0x37
        /*0002*/ 	.short	(.L_43 - .L_42)
.L_42:
        /*0004*/ 	.word	0x00000082


	//----- nvinfo : EIATTR_KPARAM_INFO
	.align		4
.L_43:
        /*0008*/ 	.byte	0x04, 0x17
        /*000a*/ 	.short	(.L_45 - .L_44)
.L_44:
        /*000c*/ 	.word	0x00000000
        /*0010*/ 	.short	0x0002
        /*0012*/ 	.short	0x0010
        /*0014*/ 	.byte	0x00, 0xf5, 0x21, 0x00


	//----- nvinfo : EIATTR_KPARAM_INFO
	.align		4
.L_45:
        /*0018*/ 	.byte	0x04, 0x17
        /*001a*/ 	.short	(.L_47 - .L_46)
.L_46:
        /*001c*/ 	.word	0x00000000
        /*0020*/ 	.short	0x0001
        /*0022*/ 	.short	0x0008
        /*0024*/ 	.byte	0x00, 0xf5, 0x21, 0x00


	//----- nvinfo : EIATTR_KPARAM_INFO
	.align		4
.L_47:
        /*0028*/ 	.byte	0x04, 0x17
        /*002a*/ 	.short	(.L_49 - .L_48)
.L_48:
        /*002c*/ 	.word	0x00000000
        /*0030*/ 	.short	0x0000
        /*0032*/ 	.short	0x0000
        /*0034*/ 	.byte	0x00, 0xf5, 0x21, 0x00


	//----- nvinfo : EIATTR_SPARSE_MMA_MASK
	.align		4
.L_49:
        /*0038*/ 	.byte	0x03, 0x50
        /*003a*/ 	.short	0x0000


	//----- nvinfo : EIATTR_MAXREG_COUNT
	.align		4
        /*003c*/ 	.byte	0x03, 0x1b
        /*003e*/ 	.short	0x00ff


	//----- nvinfo : EIATTR_NUM_BARRIERS
	.align		4
        /*0040*/ 	.byte	0x02, 0x4c
        /*0042*/ 	.byte	0x01
	.zero		1


	//----- nvinfo : EIATTR_MERCURY_ISA_VERSION
	.align		4
        /*0044*/ 	.byte	0x03, 0x5f
        /*0046*/ 	.short	0x0101


	//----- nvinfo : EIATTR_VRC_CTA_INIT_COUNT
	.align		4
        /*0048*/ 	.byte	0x02, 0x4a
	.zero		1
	.zero		1


	//----- nvinfo : EIATTR_EXIT_INSTR_OFFSETS
	.align		4
        /*004c*/ 	.byte	0x04, 0x1c
        /*004e*/ 	.short	(.L_51 - .L_50)


	//   ....[0]....
.L_50:
        /*0050*/ 	.word	0x000022d0


	//----- nvinfo : EIATTR_MAX_THREADS
	.align		4
.L_51:
        /*0054*/ 	.byte	0x04, 0x05
        /*0056*/ 	.short	(.L_53 - .L_52)
.L_52:
        /*0058*/ 	.word	0x00000100
        /*005c*/ 	.word	0x00000001
        /*0060*/ 	.word	0x00000001


	//----- nvinfo : EIATTR_CBANK_PARAM_SIZE
	.align		4
.L_53:
        /*0064*/ 	.byte	0x03, 0x19
        /*0066*/ 	.short	0x0018


	//----- nvinfo : EIATTR_PARAM_CBANK
	.align		4
        /*0068*/ 	.byte	0x04, 0x0a
        /*006a*/ 	.short	(.L_55 - .L_54)
	.align		4
.L_54:
        /*006c*/ 	.word	index@(.nv.constant0._ZN3tpm37gbmml_bs1_n10000_m64_w1000_d1_kernel0EPfS0_S0_)
        /*0070*/ 	.short	0x0380
        /*0072*/ 	.short	0x0018


	//----- nvinfo : EIATTR_SW_WAR
	.align		4
.L_55:
        /*0074*/ 	.byte	0x04, 0x36
        /*0076*/ 	.short	(.L_57 - .L_56)
.L_56:
        /*0078*/ 	.word	0x00000008
.L_57:


//--------------------- .nv.info._ZN3tpm38sg2bmm_bs1_n10000_m64_w1000_d4_kernel0EPfS0_S0_ --------------------------
	.section	.nv.info._ZN3tpm38sg2bmm_bs1_n10000_m64_w1000_d4_kernel0EPfS0_S0_,"",@"SHT_CUDA_INFO"
	.sectionflags	@""
	.align	4


	//----- nvinfo : EIATTR_CUDA_API_VERSION
	.align		4
        /*0000*/ 	.byte	0x04, 0x37
        /*0002*/ 	.short	(.L_59 - .L_58)
.L_58:
        /*0004*/ 	.word	0x00000082


	//----- nvinfo : EIATTR_KPARAM_INFO
	.align		4
.L_59:
        /*0008*/ 	.byte	0x04, 0x17
        /*000a*/ 	.short	(.L_61 - .L_60)
.L_60:
        /*000c*/ 	.word	0x00000000
        /*0010*/ 	.short	0x0002
        /*0012*/ 	.short	0x0010
        /*0014*/ 	.byte	0x00, 0xf5, 0x21, 0x00


	//----- nvinfo : EIATTR_KPARAM_INFO
	.align		4
.L_61:
        /*0018*/ 	.byte	0x04, 0x17
        /*001a*/ 	.short	(.L_63 - .L_62)
.L_62:
        /*001c*/ 	.word	0x00000000
        /*0020*/ 	.short	0x0001
        /*0022*/ 	.short	0x0008
        /*0024*/ 	.byte	0x00, 0xf5, 0x21, 0x00


	//----- nvinfo : EIATTR_KPARAM_INFO
	.align		4
.L_63:
        /*0028*/ 	.byte	0x04, 0x17
        /*002a*/ 	.short	(.L_65 - .L_64)
.L_64:
        /*002c*/ 	.word	0x00000000
        /*0030*/ 	.short	0x0000
        /*0032*/ 	.short	0x0000
        /*0034*/ 	.byte	0x00, 0xf5, 0x21, 0x00


	//----- nvinfo : EIATTR_SPARSE_MMA_MASK
	.align		4
.L_65:
        /*0038*/ 	.byte	0x03, 0x50
        /*003a*/ 	.short	0x0000


	//----- nvinfo : EIATTR_MAXREG_COUNT
	.align		4
        /*003c*/ 	.byte	0x03, 0x1b
        /*003e*/ 	.short	0x00a8


	//----- nvinfo : EIATTR_NUM_BARRIERS
	.align		4
        /*0040*/ 	.byte	0x02, 0x4c
        /*0042*/ 	.byte	0x01
	.zero		1


	//----- nvinfo : EIATTR_MERCURY_ISA_VERSION
	.align		4
        /*0044*/ 	.byte	0x03, 0x5f
        /*0046*/ 	.short	0x0101


	//----- nvinfo : EIATTR_VRC_CTA_INIT_COUNT
	.align		4
        /*0048*/ 	.byte	0x02, 0x4a
	.zero		1
	.zero		1


	//----- nvinfo : EIATTR_EXIT_INSTR_OFFSETS
	.align		4
        /*004c*/ 	.byte	0x04, 0x1c
        /*004e*/ 	.short	(.L_67 - .L_66)


	//   ....[0]....
.L_66:
        /*0050*/ 	.word	0x00002550


	//----- nvinfo : EIATTR_MAX_THREADS
	.align		4
.L_67:
        /*0054*/ 	.byte	0x04, 0x05
        /*0056*/ 	.short	(.L_69 - .L_68)
.L_68:
        /*0058*/ 	.word	0x00000114
        /*005c*/ 	.word	0x00000001
        /*0060*/ 	.word	0x00000001


	//----- nvinfo : EIATTR_CRS_STACK_SIZE
	.align		4
.L_69:
        /*0064*/ 	.byte	0x04, 0x1e
        /*0066*/ 	.short	(.L_71 - .L_70)
.L_70:
        /*0068*/ 	.word	0x00000000


	//----- nvinfo : EIATTR_CBANK_PARAM_SIZE
	.align		4
.L_71:
        /*006c*/ 	.byte	0x03, 0x19
        /*006e*/ 	.short	0x0018


	//----- nvinfo : EIATTR_PARAM_CBANK
	.align		4
        /*0070*/ 	.byte	0x04, 0x0a
        /*0072*/ 	.short	(.L_73 - .L_72)
	.align		4
.L_72:
        /*0074*/ 	.word	index@(.nv.constant0._ZN3tpm38sg2bmm_bs1_n10000_m64_w1000_d4_kernel0EPfS0_S0_)
        /*0078*/ 	.short	0x0380
        /*007a*/ 	.short	0x0018


	//----- nvinfo : EIATTR_SW_WAR
	.align		4
.L_73:
        /*007c*/ 	.byte	0x04, 0x36
        /*007e*/ 	.short	(.L_75 - .L_74)
.L_74:
        /*0080*/ 	.word	0x00000008
.L_75:


//--------------------- .nv.info._ZN3tpm38sg2bmm_bs1_n10000_m64_w1000_d1_kernel0EPfS0_S0_ --------------------------
	.section	.nv.info._ZN3tpm38sg2bmm_bs1_n10000_m64_w1000_d1_kernel0EPfS0_S0_,"",@"SHT_CUDA_INFO"
	.sectionflags	@""
	.align	4


	//----- nvinfo : EIATTR_CUDA_API_VERSION
	.align		4
        /*0000*/ 	.byte	0x04, 0x37
        /*0002*/ 	.short	(.L_77 - .L_76)
.L_76:
        /*0004*/ 	.word	0x00000082


	//----- nvinfo : EIATTR_KPARAM_INFO
	.align		4
.L_77:
        /*0008*/ 	.byte	0x04, 0x17
        /*000a*/ 	.short	(.L_79 - .L_78)
.L_78:
        /*000c*/ 	.word	0x00000000
        /*0010*/ 	.short	0x0002
        /*0012*/ 	.short	0x0010
        /*0014*/ 	.byte	0x00, 0xf5, 0x21, 0x00


	//----- nvinfo : EIATTR_KPARAM_INFO
	.align		4
.L_79:
        /*0018*/ 	.byte	0x04, 0x17
        /*001a*/ 	.short	(.L_81 - .L_80)
.L_80:
        /*001c*/ 	.word	0x00000000
        /*0020*/ 	.short	0x0001
        /*0022*/ 	.short	0x0008
        /*0024*/ 	.byte	0x00, 0xf5, 0x21, 0x00


	//----- nvinfo : EIATTR_KPARAM_INFO
	.align		4
.L_81:
        /*0028*/ 	.byte	0x04, 0x17
        /*002a*/ 	.short	(.L_83 - .L_82)
.L_82:
        /*002c*/ 	.word	0x00000000
        /*0030*/ 	.short	0x0000
        /*0032*/ 	.short	0x0000
        /*0034*/ 	.byte	0x00, 0xf5, 0x21, 0x00


	//----- nvinfo : EIATTR_SPARSE_MMA_MASK
	.align		4
.L_83:
        /*0038*/ 	.byte	0x03, 0x50
        /*003a*/ 	.short	0x0000


	//----- nvinfo : EIATTR_MAXREG_COUNT
	.align		4
        /*003c*/ 	.byte	0x03, 0x1b
        /*003e*/ 	.short	0x00ff


	//----- nvinfo : EIATTR_NUM_BARRIERS
	.align		4
        /*0040*/ 	.byte	0x02, 0x4c
        /*0042*/ 	.byte	0x01
	.zero		1


	//----- nvinfo : EIATTR_MERCURY_ISA_VERSION
	.align		4
        /*0044*/ 	.byte	0x03, 0x5f
        /*0046*/ 	.short	0x0101


	//----- nvinfo : EIATTR_UNUSED_LOAD_BYTE_OFFSET
	.align		4
        /*0048*/ 	.byte	0x04, 0x44
        /*004a*/ 	.short	(.L_85 - .L_84)


	//   ....[0]....
.L_84:
        /*004c*/ 	.word	0x000014f0
        /*0050*/ 	.word	0x0000fff0


	//----- nvinfo : EIATTR_VRC_CTA_INIT_COUNT
	.align		4
.L_85:
        /*0054*/ 	.byte	0x02, 0x4a
	.zero		1
	.zero		1


	//----- nvinfo : EIATTR_EXIT_INSTR_OFFSETS
	.align		4
        /*0058*/ 	.byte	0x04, 0x1c
        /*005a*/ 	.short	(.L_87 - .L_86)


	//   ....[0]....
.L_86:
        /*005c*/ 	.word	0x00003fc0


	//----- nvinfo : EIATTR_MAX_THREADS
	.align		4
.L_87:
        /*0060*/ 	.byte	0x04, 0x05
        /*0062*/ 	.short	(.L_89 - .L_88)
.L_88:
        /*0064*/ 	.word	0x0000003a
        /*0068*/ 	.word	0x00000001
        /*006c*/ 	.word	0x00000001


	//----- nvinfo : EIATTR_CRS_STACK_SIZE
	.align		4
.L_89:
        /*0070*/ 	.byte	0x04, 0x1e
        /*0072*/ 	.short	(.L_91 - .L_90)
.L_90:
        /*0074*/ 	.word	0x00000000


	//----- nvinfo : EIATTR_CBANK_PARAM_SIZE
	.align		4
.L_91:
        /*0078*/ 	.byte	0x03, 0x19
        /*007a*/ 	.short	0x0018


	//----- nvinfo : EIATTR_PARAM_CBANK
	.align		4
        /*007c*/ 	.byte	0x04, 0x0a
        /*007e*/ 	.short	(.L_93 - .L_92)
	.align		4
.L_92:
        /*0080*/ 	.word	index@(.nv.constant0._ZN3tpm38sg2bmm_bs1_n10000_m64_w1000_d1_kernel0EPfS0_S0_)
        /*0084*/ 	.short	0x0380
        /*0086*/ 	.short	0x0018


	//----- nvinfo : EIATTR_SW_WAR
	.align		4
.L_93:
        /*0088*/ 	.byte	0x04, 0x36
        /*008a*/ 	.short	(.L_95 - .L_94)
.L_94:
        /*008c*/ 	.word	0x00000008
.L_95:


//--------------------- .nv.callgraph             --------------------------
	.section	.nv.callgraph,"",@"SHT_CUDA_CALLGRAPH"
	.align	4
	.sectionentsize	8
	.align		4
        /*0000*/ 	.word	0x00000000
	.align		4
        /*0004*/ 	.word	0xffffffff
	.align		4
        /*0008*/ 	.word	0x00000000
	.align		4
        /*000c*/ 	.word	0xfffffffe
	.align		4
        /*0010*/ 	.word	0x00000000
	.align		4
        /*0014*/ 	.word	0xfffffffd
	.align		4
        /*0018*/ 	.word	0x00000000
	.align		4
        /*001c*/ 	.word	0xfffffffc


//--------------------- .text._ZN3tpm37gbmml_bs1_n10000_m64_w1000_d4_kernel0EPfS0_S0_ --------------------------
	.section	.text._ZN3tpm37gbmml_bs1_n10000_m64_w1000_d4_kernel0EPfS0_S0_,"ax",@progbits
	.align	128
        .global         _ZN3tpm37gbmml_bs1_n10000_m64_w1000_d4_kernel0EPfS0_S0_
        .type           _ZN3tpm37gbmml_bs1_n10000_m64_w1000_d4_kernel0EPfS0_S0_,@function
        .size           _ZN3tpm37gbmml_bs1_n10000_m64_w1000_d4_kernel0EPfS0_S0_,(.L_x_20 - _ZN3tpm37gbmml_bs1_n10000_m64_w1000_d4_kernel0EPfS0_S0_)
        .other          _ZN3tpm37gbmml_bs1_n10000_m64_w1000_d4_kernel0EPfS0_S0_,@"STO_CUDA_ENTRY STV_DEFAULT"
_ZN3tpm37gbmml_bs1_n10000_m64_w1000_d4_kernel0EPfS0_S0_:
.text._ZN3tpm37gbmml_bs1_n10000_m64_w1000_d4_kernel0EPfS0_S0_:
[----:B------:R-:W-:Y:S01]  /*0000*/  LDC R1, c[0x0][0x37c] ;  /* 0x0000df00ff017b82 */ /* 0x000fe20000000800 */
[----:B------:R-:W0:Y:S01]  /*0010*/  S2R R7, SR_CTAID.X ;  /* 0x0000000000077919 */ /* 0x000e220000002500 */
[----:B------:R-:W-:Y:S01]  /*0020*/  MOV R4, 0x400 ;  /* 0x0000040000047802 */ /* 0x000fe20000000f00 */
[----:B------:R-:W-:Y:S01]  /*0030*/  HFMA2 R48, -RZ, RZ, 0, 0 ;  /* 0x00000000ff307431 */ /* 0x000fe200000001ff */
[----:B------:R-:W-:Y:S01]  /*0040*/  CS2R R12, SRZ ;  /* 0x00000000000c7805 */ /* 0x000fe2000001ff00 */
[----:B------:R-:W1:Y:S01]  /*0050*/  S2R R0, SR_TID.X ;  /* 0x0000000000007919 */ /* 0x000e620000002100 */
[----:B------:R-:W-:Y:S01]  /*0060*/  IADD3 R5, PT, PT, R4, 0x4b0, RZ ;  /* 0x000004b004057810 */ /* 0x000fe20007ffe0ff */
[----:B------:R-:W-:Y:S01]  /*0070*/  HFMA2 R30, -RZ, RZ, 0, 0 ;  /* 0x00000000ff1e7431 */ /* 0x000fe200000001ff */
[----:B------:R-:W-:Y:S01]  /*0080*/  CS2R R10, SRZ ;  /* 0x00000000000a7805 */ /* 0x000fe2000001ff00 */
[----:B------:R-:W2:Y:S01]  /*0090*/  S2R R15, SR_CgaCtaId ;  /* 0x00000000000f7919 */ /* 0x000ea20000008800 */
[----:B------:R-:W-:-:S02]  /*00a0*/  CS2R R38, SRZ ;  /* 0x0000000000267805 */ /* 0x000fc4000001ff00 */
[----:B------:R-:W-:Y:S02]  /*00b0*/  MOV R9, RZ ;  /* 0x000000ff00097202 */ /* 0x000fe40000000f00 */
[----:B------:R-:W-:Y:S02]  /*00c0*/  CS2R R44, SRZ ;  /* 0x00000000002c7805 */ /* 0x000fe4000001ff00 */
[----:B------:R-:W-:Y:S02]  /*00d0*/  CS2R R36, SRZ ;  /* 0x0000000000247805 */ /* 0x000fe4000001ff00 */
[----:B------:R-:W-:Y:S01]  /*00e0*/  CS2R R42, SRZ ;  /* 0x00000000002a7805 */ /* 0x000fe2000001ff00 */
[----:B------:R-:W-:Y:S01]  /*00f0*/  IMAD.MOV.U32 R34, RZ, RZ, RZ ;  /* 0x000000ffff227224 */ /* 0x000fe200078e00ff */
[----:B------:R-:W-:Y:S02]  /*0100*/  MOV R46, RZ ;  /* 0x000000ff002e7202 */ /* 0x000fe40000000f00 */
[----:B------:R-:W-:Y:S01]  /*0110*/  CS2R R40, SRZ ;  /* 0x0000000000287805 */ /* 0x000fe2000001ff00 */
[----:B------:R-:W-:Y:S01]  /*0120*/  IMAD.MOV.U32 R20, RZ, RZ, RZ ;  /* 0x000000ffff147224 */ /* 0x000fe200078e00ff */
[----:B------:R-:W3:Y:S01]  /*0130*/  LDCU.64 UR4, c[0x0][0x358] ;  /* 0x00006b00ff0477ac */ /* 0x000ee20008000a00 */
[----:B0-----:R-:W-:Y:S01]  /*0140*/  IMAD.HI.U32 R2, R7, 0x51eb851f, RZ ;  /* 0x51eb851f07027827 */ /* 0x001fe200078e00ff */
[----:B-1----:R-:W-:-:S03]  /*0150*/  SHF.R.U32.HI R3, RZ, 0x6, R0 ;  /* 0x00000006ff037819 */ /* 0x002fc60000011600 */
[----:B------:R-:W-:Y:S01]  /*0160*/  IMAD R6, R7, 0x64, R0 ;  /* 0x0000006407067824 */ /* 0x000fe200078e0200 */
[----:B------:R-:W-:Y:S02]  /*0170*/  SHF.R.U32.HI R2, RZ, 0x5, R2 ;  /* 0x00000005ff027819 */ /* 0x000fe40000011602 */
[C---:B--2---:R-:W-:Y:S02]  /*0180*/  LEA R4, R15.reuse, R4, 0x18 ;  /* 0x000000040f047211 */ /* 0x044fe400078ec0ff */
[----:B------:R-:W-:Y:S01]  /*0190*/  LEA R15, R15, R5, 0x18 ;  /* 0x000000050f0f7211 */ /* 0x000fe200078ec0ff */
[----:B------:R-:W-:Y:S02]  /*01a0*/  IMAD R2, R2, -0x64, R7 ;  /* 0xffffff9c02027824 */ /* 0x000fe400078e0207 */
[----:B------:R-:W-:Y:S02]  /*01b0*/  HFMA2 R5, -RZ, RZ, 0, 0 ;  /* 0x00000000ff057431 */ /* 0x000fe400000001ff */
[----:B------:R-:W-:-:S02]  /*01c0*/  IMAD R7, R7, 0x1900, RZ ;  /* 0x0000190007077824 */ /* 0x000fc400078e02ff */
[----:B------:R-:W-:Y:S01]  /*01d0*/  IMAD R2, R2, 0x64, R3 ;  /* 0x0000006402027824 */ /* 0x000fe200078e0203 */
[----:B------:R-:W-:-:S05]  /*01e0*/  SHF.R.U32.HI R3, RZ, 0x5, R0 ;  /* 0x00000005ff037819 */ /* 0x000fca0000011600 */
[C---:B------:R-:W-:Y:S02]  /*01f0*/  IMAD R8, R3.reuse, 0x120, R0 ;  /* 0x0000012003087824 */ /* 0x040fe400078e0200 */
[----:B------:R-:W-:Y:S01]  /*0200*/  IMAD R4, R3, 0x78, R4 ;  /* 0x0000007803047824 */ /* 0x000fe200078e0204 */
[----:B------:R-:W-:Y:S02]  /*0210*/  LEA R3, R0, R15, 0x2 ;  /* 0x0000000f00037211 */ /* 0x000fe400078e10ff */
[----:B------:R-:W-:-:S04]  /*0220*/  SHF.L.U32 R8, R8, 0x1, RZ ;  /* 0x0000000108087819 */ /* 0x000fc800000006ff */
[----:B---3--:R-:W-:-:S07]  /*0230*/  LEA R8, R8, R15, 0x2 ;  /* 0x0000000f08087211 */ /* 0x008fce00078e10ff */
.L_x_4:
[----:B------:R-:W-:Y:S01]  /*0240*/  ISETP.GT.U32.AND P0, PT, R0, 0x63, PT ;  /* 0x000000630000780c */ /* 0x000fe20003f04070 */
[----:B------:R-:W-:Y:S01]  /*0250*/  IMAD R18, R5, 0xc, R2 ;  /* 0x0000000c05127824 */ /* 0x000fe200078e0202 */
[----:B------:R-:W-:Y:S11]  /*0260*/  BAR.SYNC.DEFER_BLOCKING 0x0 ;  /* 0x0000000000007b1d */ /* 0x000ff60000010000 */
[----:B------:R-:W0:Y:S01]  /*0270*/  @!P0 LDC.64 R14, c[0x0][0x380] ;  /* 0x0000e000ff0e8b82 */ /* 0x000e220000000a00 */
[----:B------:R-:W-:-:S04]  /*0280*/  @!P0 IMAD R17, R6, 0x29b, R5 ;  /* 0x0000029b06118824 */ /* 0x000fc800078e0205 */
[----:B------:R-:W-:-:S04]  /*0290*/  @!P0 IMAD R17, R17, 0x3, RZ ;  /* 0x0000000311118824 */ /* 0x000fc800078e02ff */
[----:B0-----:R-:W-:Y:S01]  /*02a0*/  @!P0 IMAD.WIDE.U32 R16, R17, 0x4, R14 ;  /* 0x0000000411108825 */ /* 0x001fe200078e000e */
[----:B------:R-:W0:Y:S01]  /*02b0*/  @!P0 S2R R24, SR_CgaCtaId ;  /* 0x0000000000188919 */ /* 0x000e220000008800 */
[----:B------:R-:W1:Y:S03]  /*02c0*/  LDC.64 R14, c[0x0][0x388] ;  /* 0x0000e200ff0e7b82 */ /* 0x000e660000000a00 */
[----:B------:R-:W2:Y:S01]  /*02d0*/  @!P0 LDG.E.CONSTANT R21, desc[UR4][R16.64+0x4] ;  /* 0x0000040410158981 */ /* 0x000ea2000c1e9900 */
[----:B------:R-:W-:Y:S01]  /*02e0*/  IMAD.IADD R22, R7, 0x1, R0 ;  /* 0x0000000107167824 */ /* 0x000fe200078e0200 */
[C---:B------:R-:W-:Y:S02]  /*02f0*/  IADD3 R26, PT, PT, R18.reuse, -0xf9b, RZ ;  /* 0xfffff065121a7810 */ /* 0x040fe40007ffe0ff */
[----:B------:R-:W3:Y:S01]  /*0300*/  @!P0 LDG.E.CONSTANT R23, desc[UR4][R16.64] ;  /* 0x0000000410178981 */ /* 0x000ee2000c1e9900 */
[----:B------:R-:W-:Y:S01]  /*0310*/  IMAD R25, R5, 0x300, R22 ;  /* 0x0000030005197824 */ /* 0x000fe200078e0216 */
[----:B------:R-:W-:-:S02]  /*0320*/  IADD3 R22, PT, PT, R18, -0xfa0, RZ ;  /* 0xfffff06012167810 */ /* 0x000fc40007ffe0ff */
[----:B------:R-:W-:Y:S01]  /*0330*/  ISETP.GT.U32.AND P2, PT, R26, 0x270f, PT ;  /* 0x0000270f1a00780c */ /* 0x000fe20003f44070 */
[----:B------:R4:W5:Y:S01]  /*0340*/  @!P0 LDG.E.CONSTANT R19, desc[UR4][R16.64+0x8] ;  /* 0x0000080410138981 */ /* 0x000962000c1e9900 */
[----:B------:R-:W-:Y:S02]  /*0350*/  ISETP.GT.U32.AND P1, PT, R22, 0x270f, PT ;  /* 0x0000270f1600780c */ /* 0x000fe40003f24070 */
[----:B------:R-:W-:Y:S02]  /*0360*/  IADD3 R25, PT, PT, R25, -0x3e800, RZ ;  /* 0xfffc180019197810 */ /* 0x000fe40007ffe0ff */
[----:B------:R-:W-:Y:S01]  /*0370*/  MOV R22, RZ ;  /* 0x000000ff00167202 */ /* 0x000fe20000000f00 */
[----:B----4-:R-:W-:Y:S02]  /*0380*/  IMAD.MOV.U32 R16, RZ, RZ, RZ ;  /* 0x000000ffff107224 */ /* 0x010fe400078e00ff */
[----:B-1----:R-:W-:Y:S01]  /*0390*/  IMAD.WIDE R14, R25, 0x4, R14 ;  /* 0x00000004190e7825 */ /* 0x002fe200078e020e */
[----:B------:R-:W-:-:S02]  /*03a0*/  @!P0 MOV R25, 0x400 ;  /* 0x0000040000198802 */ /* 0x000fc40000000f00 */
[----:B------:R-:W-:Y:S02]  /*03b0*/  IADD3 R17, PT, PT, R18, -0xf96, RZ ;  /* 0xfffff06a12117810 */ /* 0x000fe40007ffe0ff */
[----:B------:R-:W4:Y:S01]  /*03c0*/  @!P2 LDG.E.CONSTANT R22, desc[UR4][R14.64+0x500] ;  /* 0x000500040e16a981 */ /* 0x000f22000c1e9900 */
[----:B0-----:R-:W-:Y:S02]  /*03d0*/  @!P0 LEA R27, R24, R25, 0x18 ;  /* 0x00000019181b8211 */ /* 0x001fe400078ec0ff */
[----:B------:R-:W-:Y:S01]  /*03e0*/  ISETP.GT.U32.AND P2, PT, R17, 0x270f, PT ;  /* 0x0000270f1100780c */ /* 0x000fe20003f44070 */
[----:B------:R-:W4:Y:S01]  /*03f0*/  @!P1 LDG.E.CONSTANT R16, desc[UR4][R14.64] ;  /* 0x000000040e109981 */ /* 0x000f22000c1e9900 */
[C---:B------:R-:W-:Y:S02]  /*0400*/  IADD3 R17, PT, PT, R18.reuse, -0xf91, RZ ;  /* 0xfffff06f12117810 */ /* 0x040fe40007ffe0ff */
[C---:B------:R-:W-:Y:S01]  /*0410*/  IADD3 R25, PT, PT, R18.reuse, -0xf87, RZ ;  /* 0xfffff07912197810 */ /* 0x040fe20007ffe0ff */
[----:B------:R-:W-:Y:S01]  /*0420*/  VIADD R24, R18, 0xfffff074 ;  /* 0xfffff07412187836 */ /* 0x000fe20000000000 */
[----:B------:R-:W-:-:S02]  /*0430*/  ISETP.GT.U32.AND P3, PT, R17, 0x270f, PT ;  /* 0x0000270f1100780c */ /* 0x000fc40003f64070 */
[----:B------:R-:W-:Y:S01]  /*0440*/  ISETP.GT.U32.AND P5, PT, R25, 0x270f, PT ;  /* 0x0000270f1900780c */ /* 0x000fe20003fa4070 */
[----:B------:R-:W-:Y:S01]  /*0450*/  @!P0 IMAD R26, R0, 0xc, R27 ;  /* 0x0000000c001a8824 */ /* 0x000fe200078e021b */
[----:B------:R-:W-:Y:S01]  /*0460*/  IADD3 R17, PT, PT, R18, -0xf82, RZ ;  /* 0xfffff07e12117810 */ /* 0x000fe20007ffe0ff */
[----:B------:R-:W-:Y:S01]  /*0470*/  IMAD.MOV.U32 R28, RZ, RZ, RZ ;  /* 0x000000ffff1c7224 */ /* 0x000fe200078e00ff */
[----:B------:R-:W-:Y:S02]  /*0480*/  ISETP.GT.U32.AND P4, PT, R24, 0x270f, PT ;  /* 0x0000270f1800780c */ /* 0x000fe40003f84070 */
[----:B------:R-:W-:Y:S02]  /*0490*/  MOV R32, RZ ;  /* 0x000000ff00207202 */ /* 0x000fe40000000f00 */
[----:B------:R-:W-:Y:S02]  /*04a0*/  MOV R24, RZ ;  /* 0x000000ff00187202 */ /* 0x000fe40000000f00 */
[----:B------:R-:W-:Y:S01]  /*04b0*/  ISETP.GT.U32.AND P1, PT, R17, 0x270f, PT ;  /* 0x0000270f1100780c */ /* 0x000fe20003f24070 */
[----:B------:R-:W4:Y:S01]  /*04c0*/  @!P3 LDG.E.CONSTANT R28, desc[UR4][R14.64+0xf00] ;  /* 0x000f00040e1cb981 */ /* 0x000f22000c1e9900 */
[----:B------:R-:W-:-:S03]  /*04d0*/  IADD3 R17, PT, PT, R18, -0xf7d, RZ ;  /* 0xfffff08312117810 */ /* 0x000fc60007ffe0ff */
[----:B------:R-:W4:Y:S01]  /*04e0*/  @!P2 LDG.E.CONSTANT R32, desc[UR4][R14.64+0xa00] ;  /* 0x000a00040e20a981 */ /* 0x000f22000c1e9900 */
[----:B------:R-:W-:-:S03]  /*04f0*/  ISETP.GT.U32.AND P2, PT, R17, 0x270f, PT ;  /* 0x0000270f1100780c */ /* 0x000fc60003f44070 */
[----:B------:R-:W4:Y:S01]  /*0500*/  @!P5 LDG.E.CONSTANT R24, desc[UR4][R14.64+0x1900] ;  /* 0x001900040e18d981 */ /* 0x000f22000c1e9900 */
[----:B------:R-:W-:Y:S01]  /*0510*/  MOV R50, RZ ;  /* 0x000000ff00327202 */ /* 0x000fe20000000f00 */
[----:B------:R-:W-:Y:S01]  /*0520*/  IMAD.MOV.U32 R52, RZ, RZ, RZ ;  /* 0x000000ffff347224 */ /* 0x000fe200078e00ff */
[----:B------:R-:W-:Y:S02]  /*0530*/  MOV R54, RZ ;  /* 0x000000ff00367202 */ /* 0x000fe40000000f00 */
[----:B------:R-:W-:Y:S02]  /*0540*/  MOV R56, RZ ;  /* 0x000000ff00387202 */ /* 0x000fe40000000f00 */
[----:B------:R-:W4:Y:S04]  /*0550*/  @!P4 LDG.E.CONSTANT R50, desc[UR4][R14.64+0x1400] ;  /* 0x001400040e32c981 */ /* 0x000f28000c1e9900 */
[----:B------:R-:W4:Y:S04]  /*0560*/  @!P1 LDG.E.CONSTANT R54, desc[UR4][R14.64+0x1e00] ;  /* 0x001e00040e369981 */ /* 0x000f28000c1e9900 */
[----:B------:R-:W4:Y:S04]  /*0570*/  @!P2 LDG.E.CONSTANT R56, desc[UR4][R14.64+0x2300] ;  /* 0x002300040e38a981 */ /* 0x000f28000c1e9900 */
[----:B--2---:R0:W-:Y:S02]  /*0580*/  @!P0 STS [R26+0x4], R21 ;  /* 0x000004151a008388 */ /* 0x0041e40000000800 */
[----:B0-----:R-:W-:-:S05]  /*0590*/  VIADD R21, R18, 0xfffff088 ;  /* 0xfffff08812157836 */ /* 0x001fca0000000000 */
[----:B------:R-:W-:-:S13]  /*05a0*/  ISETP.GT.U32.AND P3, PT, R21, 0x270f, PT ;  /* 0x0000270f1500780c */ /* 0x000fda0003f64070 */
[----:B------:R-:W2:Y:S01]  /*05b0*/  @!P3 LDG.E.CONSTANT R52, desc[UR4][R14.64+0x2800] ;  /* 0x002800040e34b981 */ /* 0x000ea2000c1e9900 */
[----:B------:R-:W-:-:S04]  /*05c0*/  IADD3 R17, PT, PT, R18, -0xf73, RZ ;  /* 0xfffff08d12117810 */ /* 0x000fc80007ffe0ff */
[----:B------:R-:W-:Y:S02]  /*05d0*/  ISETP.GT.U32.AND P4, PT, R17, 0x270f, PT ;  /* 0x0000270f1100780c */ /* 0x000fe40003f84070 */
[----:B------:R-:W-:-:S04]  /*05e0*/  IADD3 R17, PT, PT, R18, -0xf6e, RZ ;  /* 0xfffff09212117810 */ /* 0x000fc80007ffe0ff */
[----:B------:R-:W-:Y:S02]  /*05f0*/  ISETP.GT.U32.AND P5, PT, R17, 0x270f, PT ;  /* 0x0000270f1100780c */ /* 0x000fe40003fa4070 */
[C---:B------:R-:W-:Y:S01]  /*0600*/  IADD3 R17, PT, PT, R18.reuse, -0xf69, RZ ;  /* 0xfffff09712117810 */ /* 0x040fe20007ffe0ff */
[----:B---3--:R-:W-:Y:S03]  /*0610*/  @!P0 STS [R26], R23 ;  /* 0x000000171a008388 */ /* 0x008fe60000000800 */
[----:B------:R-:W-:Y:S01]  /*0620*/  ISETP.GT.U32.AND P6, PT, R17, 0x270f, PT ;  /* 0x0000270f1100780c */ /* 0x000fe20003fc4070 */
[----:B-----5:R0:W-:Y:S01]  /*0630*/  @!P0 STS [R26+0x8], R19 ;  /* 0x000008131a008388 */ /* 0x0201e20000000800 */
[C---:B------:R-:W-:Y:S02]  /*0640*/  IADD3 R17, PT, PT, R18.reuse, -0xf5f, RZ ;  /* 0xfffff0a112117810 */ /* 0x040fe40007ffe0ff */
[----:B------:R-:W-:Y:S01]  /*0650*/  MOV R58, RZ ;  /* 0x000000ff003a7202 */ /* 0x000fe20000000f00 */
[----:B----4-:R1:W-:Y:S01]  /*0660*/  STS [R3], R16 ;  /* 0x0000001003007388 */ /* 0x0103e20000000800 */
[----:B------:R-:W-:Y:S01]  /*0670*/  ISETP.GT.U32.AND P1, PT, R17, 0x270f, PT ;  /* 0x0000270f1100780c */ /* 0x000fe20003f24070 */
[C---:B0-----:R-:W-:Y:S01]  /*0680*/  VIADD R19, R18.reuse, 0xfffff09c ;  /* 0xfffff09c12137836 */ /* 0x041fe20000000000 */
[----:B------:R-:W-:-:S02]  /*0690*/  IADD3 R17, PT, PT, R18, -0xf50, RZ ;  /* 0xfffff0b012117810 */ /* 0x000fc40007ffe0ff */
[----:B------:R-:W3:Y:S01]  /*06a0*/  @!P4 LDG.E.CONSTANT R58, desc[UR4][R14.64+0x2d00] ;  /* 0x002d00040e3ac981 */ /* 0x000ee2000c1e9900 */
[----:B-1----:R-:W-:Y:S02]  /*06b0*/  IADD3 R16, PT, PT, R18, -0xf55, RZ ;  /* 0xfffff0ab12107810 */ /* 0x002fe40007ffe0ff */
[----:B------:R-:W-:Y:S02]  /*06c0*/  ISETP.GT.U32.AND P0, PT, R19, 0x270f, PT ;  /* 0x0000270f1300780c */ /* 0x000fe40003f04070 */
[----:B------:R-:W-:Y:S01]  /*06d0*/  ISETP.GT.U32.AND P3, PT, R16, 0x270f, PT ;  /* 0x0000270f1000780c */ /* 0x000fe20003f64070 */
[----:B------:R-:W-:Y:S01]  /*06e0*/  IMAD.MOV.U32 R16, RZ, RZ, RZ ;  /* 0x000000ffff107224 */ /* 0x000fe200078e00ff */
[----:B------:R-:W-:Y:S02]  /*06f0*/  ISETP.GT.U32.AND P4, PT, R17, 0x270f, PT ;  /* 0x0000270f1100780c */ /* 0x000fe40003f84070 */
[C---:B------:R-:W-:Y:S01]  /*0700*/  IADD3 R17, PT, PT, R18.reuse, -0xf4b, RZ ;  /* 0xfffff0b512117810 */ /* 0x040fe20007ffe0ff */
[----:B------:R0:W-:Y:S01]  /*0710*/  STS [R3+0x500], R22 ;  /* 0x0005001603007388 */ /* 0x0001e20000000800 */
[----:B------:R-:W-:-:S03]  /*0720*/  IADD3 R19, PT, PT, R18, -0xf5a, RZ ;  /* 0xfffff0a612137810 */ /* 0x000fc60007ffe0ff */
[----:B------:R-:W4:Y:S01]  /*0730*/  @!P5 LDG.E.CONSTANT R16, desc[UR4][R14.64+0x3200] ;  /* 0x003200040e10d981 */ /* 0x000f22000c1e9900 */
[----:B------:R-:W-:Y:S01]  /*0740*/  ISETP.GT.U32.AND P5, PT, R17, 0x270f, PT ;  /* 0x0000270f1100780c */ /* 0x000fe20003fa4070 */
[----:B------:R-:W-:Y:S01]  /*0750*/  VIADD R17, R18, 0xfffff0bf ;  /* 0xfffff0bf12117836 */ /* 0x000fe20000000000 */
[----:B0-----:R-:W-:Y:S01]  /*0760*/  MOV R22, RZ ;  /* 0x000000ff00167202 */ /* 0x001fe20000000f00 */
[----:B------:R0:W-:Y:S01]  /*0770*/  STS [R3+0x1900], R24 ;  /* 0x0019001803007388 */ /* 0x0001e20000000800 */
[----:B------:R-:W-:Y:S02]  /*0780*/  MOV R26, RZ ;  /* 0x000000ff001a7202 */ /* 0x000fe40000000f00 */
[----:B------:R-:W-:Y:S02]  /*0790*/  ISETP.GT.U32.AND P2, PT, R19, 0x270f, PT ;  /* 0x0000270f1300780c */ /* 0x000fe40003f44070 */
[----:B------:R-:W5:Y:S01]  /*07a0*/  @!P0 LDG.E.CONSTANT R22, desc[UR4][R14.64+0x3c00] ;  /* 0x003c00040e168981 */ /* 0x000f62000c1e9900 */
[----:B------:R-:W-:-:S02]  /*07b0*/  ISETP.GT.U32.AND P0, PT, R17, 0x270f, PT ;  /* 0x0000270f1100780c */ /* 0x000fc40003f04070 */
[----:B0-----:R-:W-:Y:S01]  /*07c0*/  MOV R24, RZ ;  /* 0x000000ff00187202 */ /* 0x001fe20000000f00 */
[----:B------:R-:W5:Y:S01]  /*07d0*/  @!P6 LDG.E.CONSTANT R26, desc[UR4][R14.64+0x3700] ;  /* 0x003700040e1ae981 */ /* 0x000f62000c1e9900 */
[C---:B------:R-:W-:Y:S02]  /*07e0*/  IADD3 R19, PT, PT, R18.reuse, -0xf46, RZ ;  /* 0xfffff0ba12137810 */ /* 0x040fe40007ffe0ff */
[----:B------:R-:W-:Y:S02]  /*07f0*/  IADD3 R17, PT, PT, R18, -0xf3c, RZ ;  /* 0xfffff0c412117810 */ /* 0x000fe40007ffe0ff */
[----:B------:R-:W5:Y:S01]  /*0800*/  @!P1 LDG.E.CONSTANT R24, desc[UR4][R14.64+0x4100] ;  /* 0x004100040e189981 */ /* 0x000f62000c1e9900 */
[----:B------:R-:W-:Y:S02]  /*0810*/  ISETP.GT.U32.AND P6, PT, R19, 0x270f, PT ;  /* 0x0000270f1300780c */ /* 0x000fe40003fc4070 */
[----:B------:R-:W-:Y:S01]  /*0820*/  ISETP.GT.U32.AND P1, PT, R17, 0x270f, PT ;  /* 0x0000270f1100780c */ /* 0x000fe20003f24070 */
[----:B------:R0:W-:Y:S01]  /*0830*/  STS [R3+0xa00], R32 ;  /* 0x000a002003007388 */ /* 0x0001e20000000800 */
[----:B------:R-:W-:-:S03]  /*0840*/  MOV R60, RZ ;  /* 0x000000ff003c7202 */ /* 0x000fc60000000f00 */
[----:B------:R1:W-:Y:S04]  /*0850*/  STS [R3+0xf00], R28 ;  /* 0x000f001c03007388 */ /* 0x0003e80000000800 */
[----:B------:R1:W-:Y:S01]  /*0860*/  STS [R3+0x1400], R50 ;  /* 0x0014003203007388 */ /* 0x0003e20000000800 */
[----:B0-----:R-:W-:-:S03]  /*0870*/  MOV R32, RZ ;  /* 0x000000ff00207202 */ /* 0x001fc60000000f00 */
[----:B------:R0:W-:Y:S01]  /*0880*/  STS [R3+0x1e00], R54 ;  /* 0x001e003603007388 */ /* 0x0001e20000000800 */
[----:B-1----:R-:W-:-:S03]  /*0890*/  MOV R28, RZ ;  /* 0x000000ff001c7202 */ /* 0x002fc60000000f00 */
[----:B------:R1:W-:Y:S01]  /*08a0*/  STS [R3+0x2300], R56 ;  /* 0x0023003803007388 */ /* 0x0003e20000000800 */
[----:B------:R-:W-:-:S03]  /*08b0*/  IMAD.MOV.U32 R50, RZ, RZ, RZ ;  /* 0x000000ffff327224 */ /* 0x000fc600078e00ff */
[----:B------:R-:W5:Y:S01]  /*08c0*/  @!P2 LDG.E.CONSTANT R28, desc[UR4][R14.64+0x4600] ;  /* 0x004600040e1ca981 */ /* 0x000f62000c1e9900 */
[----:B0-----:R-:W-:-:S03]  /*08d0*/  MOV R54, RZ ;  /* 0x000000ff00367202 */ /* 0x001fc60000000f00 */
[----:B------:R-:W5:Y:S01]  /*08e0*/  @!P3 LDG.E.CONSTANT R32, desc[UR4][R14.64+0x4b00] ;  /* 0x004b00040e20b981 */ /* 0x000f62000c1e9900 */
[----:B-1----:R-:W-:-:S03]  /*08f0*/  MOV R56, RZ ;  /* 0x000000ff00387202 */ /* 0x002fc60000000f00 */
[----:B------:R-:W5:Y:S04]  /*0900*/  @!P4 LDG.E.CONSTANT R50, desc[UR4][R14.64+0x5000] ;  /* 0x005000040e32c981 */ /* 0x000f68000c1e9900 */
[----:B------:R-:W5:Y:S04]  /*0910*/  @!P5 LDG.E.CONSTANT R60, desc[UR4][R14.64+0x5500] ;  /* 0x005500040e3cd981 */ /* 0x000f68000c1e9900 */
[----:B------:R-:W5:Y:S04]  /*0920*/  @!P6 LDG.E.CONSTANT R54, desc[UR4][R14.64+0x5a00] ;  /* 0x005a00040e36e981 */ /* 0x000f68000c1e9900 */
[----:B------:R-:W5:Y:S04]  /*0930*/  @!P0 LDG.E.CONSTANT R56, desc[UR4][R14.64+0x5f00] ;  /* 0x005f00040e388981 */ /* 0x000f68000c1e9900 */
[----:B--2---:R0:W-:Y:S02]  /*0940*/  STS [R3+0x2800], R52 ;  /* 0x0028003403007388 */ /* 0x0041e40000000800 */
[----:B0-----:R-:W-:-:S06]  /*0950*/  MOV R52, RZ ;  /* 0x000000ff00347202 */ /* 0x001fcc0000000f00 */
[----:B------:R-:W2:Y:S01]  /*0960*/  @!P1 LDG.E.CONSTANT R52, desc[UR4][R14.64+0x6400] ;  /* 0x006400040e349981 */ /* 0x000ea2000c1e9900 */
[----:B------:R-:W-:-:S03]  /*0970*/  ISETP.GT.U32.AND P0, PT, R0, 0xbf, PT ;  /* 0x000000bf0000780c */ /* 0x000fc60003f04070 */
[----:B---3--:R0:W-:Y:S04]  /*0980*/  STS [R3+0x2d00], R58 ;  /* 0x002d003a03007388 */ /* 0x0081e80000000800 */
[----:B----4-:R0:W-:Y:S04]  /*0990*/  STS [R3+0x3200], R16 ;  /* 0x0032001003007388 */ /* 0x0101e80000000800 */
[----:B-----5:R0:W-:Y:S04]  /*09a0*/  STS [R3+0x3c00], R22 ;  /* 0x003c001603007388 */ /* 0x0201e80000000800 */
[----:B------:R0:W-:Y:S04]  /*09b0*/  STS [R3+0x3700], R26 ;  /* 0x0037001a03007388 */ /* 0x0001e80000000800 */
[----:B------:R0:W-:Y:S01]  /*09c0*/  STS [R3+0x4100], R24 ;  /* 0x0041001803007388 */ /* 0x0001e20000000800 */
[----:B------:R-:W-:Y:S03]  /*09d0*/  BSSY.RECONVERGENT B0, `(.L_x_0) ;  /* 0x0000011000007945 */ /* 0x000fe60003800200 */
[----:B------:R0:W-:Y:S04]  /*09e0*/  STS [R3+0x4600], R28 ;  /* 0x0046001c03007388 */ /* 0x0001e80000000800 */
[----:B------:R0:W-:Y:S04]  /*09f0*/  STS [R3+0x4b00], R32 ;  /* 0x004b002003007388 */ /* 0x0001e80000000800 */
[----:B------:R0:W-:Y:S04]  /*0a00*/  STS [R3+0x5000], R50 ;  /* 0x0050003203007388 */ /* 0x0001e80000000800 */
[----:B------:R0:W-:Y:S04]  /*0a10*/  STS [R3+0x5500], R60 ;  /* 0x0055003c03007388 */ /* 0x0001e80000000800 */
[----:B------:R0:W-:Y:S04]  /*0a20*/  STS [R3+0x5a00], R54 ;  /* 0x005a003603007388 */ /* 0x0001e80000000800 */
[----:B------:R0:W-:Y:S04]  /*0a30*/  STS [R3+0x5f00], R56 ;  /* 0x005f003803007388 */ /* 0x0001e80000000800 */
[----:B--2---:R0:W-:Y:S01]  /*0a40*/  STS [R3+0x6400], R52 ;  /* 0x0064003403007388 */ /* 0x0041e20000000800 */
[----:B------:R-:W-:Y:S05]  /*0a50*/  @P0 BRA `(.L_x_1) ;  /* 0x0000000000200947 */ /* 0x000fea0003800000 */
[----:B------:R-:W-:Y:S01]  /*0a60*/  VIADD R18, R18, 0xfffff0c9 ;  /* 0xfffff0c912127836 */ /* 0x000fe20000000000 */
[----:B------:R-:W-:Y:S01]  /*0a70*/  BSSY.RECONVERGENT B1, `(.L_x_2) ;  /* 0x0000005000017945 */ /* 0x000fe20003800200 */
[----:B0-----:R-:W-:-:S03]  /*0a80*/  MOV R16, RZ ;  /* 0x000000ff00107202 */ /* 0x001fc60000000f00 */
[----:B------:R-:W-:-:S13]  /*0a90*/  ISETP.GT.U32.AND P0, PT, R18, 0x270f, PT ;  /* 0x0000270f1200780c */ /* 0x000fda0003f04070 */
[----:B------:R-:W-:Y:S05]  /*0aa0*/  @P0 BRA `(.L_x_3) ;  /* 0x0000000000040947 */ /* 0x000fea0003800000 */
[----:B------:R0:W5:Y:S02]  /*0ab0*/  LDG.E.CONSTANT R16, desc[UR4][R14.64+0x6900] ;  /* 0x006900040e107981 */ /* 0x000164000c1e9900 */
.L_x_3:
[----:B------:R-:W-:Y:S05]  /*0ac0*/  BSYNC.RECONVERGENT B1 ;  /* 0x0000000000017941 */ /* 0x000fea0003800200 */
.L_x_2:
[----:B-----5:R1:W-:Y:S02]  /*0ad0*/  STS [R3+0x6900], R16 ;  /* 0x0069001003007388 */ /* 0x0203e40000000800 */
.L_x_1:
[----:B------:R-:W-:Y:S05]  /*0ae0*/  BSYNC.RECONVERGENT B0 ;  /* 0x0000000000007941 */ /* 0x000fea0003800200 */
.L_x_0:
[----:B------:R-:W-:Y:S01]  /*0af0*/  BAR.SYNC.DEFER_BLOCKING 0x0 ;  /* 0x0000000000007b1d */ /* 0x000fe20000010000 */
[----:B------:R-:W-:-:S04]  /*0b00*/  IADD3 R5, PT, PT, R5, 0x1, RZ ;  /* 0x0000000105057810 */ /* 0x000fc80007ffe0ff */
[----:B------:R-:W-:Y:S01]  /*0b10*/  ISETP.NE.AND P0, PT, R5, 0x29b, PT ;  /* 0x0000029b0500780c */ /* 0x000fe20003f05270 */
[----:B------:R-:W-:Y:S04]  /*0b20*/  LDS.64 R18, [R4] ;  /* 0x0000000004127984 */ /* 0x000fe80000000a00 */
[----:B0-----:R-:W0:Y:S04]  /*0b30*/  LDS.64 R14, [R8] ;  /* 0x00000000080e7984 */ /* 0x001e280000000a00 */
[----:B------:R-:W-:Y:S04]  /*0b40*/  LDS.64 R28, [R4+0x8] ;  /* 0x00000800041c7984 */ /* 0x000fe80000000a00 */
[----:B-1----:R-:W1:Y:S04]  /*0b50*/  LDS.64 R16, [R8+0x100] ;  /* 0x0001000008107984 */ /* 0x002e680000000a00 */
[----:B------:R-:W-:Y:S04]  /*0b60*/  LDS.64 R22, [R4+0x18] ;  /* 0x0000180004167984 */ /* 0x000fe80000000a00 */
[----:B------:R-:W-:Y:S04]  /*0b70*/  LDS.64 R32, [R4+0x30] ;  /* 0x0000300004207984 */ /* 0x000fe80000000a00 */
[----:B------:R-:W2:Y:S04]  /*0b80*/  LDS.64 R24, [R8+0x400] ;  /* 0x0004000008187984 */ /* 0x000ea80000000a00 */
[----:B------:R-:W-:Y:S01]  /*0b90*/  LDS.64 R26, [R4+0x10] ;  /* 0x00001000041a7984 */ /* 0x000fe20000000a00 */
[C---:B0-----:R-:W-:Y:S01]  /*0ba0*/  FFMA R47, R18.reuse, R14, R11 ;  /* 0x0000000e122f7223 */ /* 0x041fe2000000000b */
[----:B------:R-:W-:-:S02]  /*0bb0*/  FFMA R18, R18, R15, R20 ;  /* 0x0000000f12127223 */ /* 0x000fc40000000014 */
[----:B------:R-:W-:Y:S04]  /*0bc0*/  LDS.64 R14, [R4+0x20] ;  /* 0x00002000040e7984 */ /* 0x000fe80000000a00 */
[----:B------:R-:W0:Y:S01]  /*0bd0*/  LDS.64 R20, [R8+0x300] ;  /* 0x0003000008147984 */ /* 0x000e220000000a00 */
[C---:B-1----:R-:W-:Y:S01]  /*0be0*/  FFMA R39, R29.reuse, R16, R39 ;  /* 0x000000101d277223 */ /* 0x042fe20000000027 */
[----:B------:R-:W-:Y:S02]  /*0bf0*/  FFMA R35, R29, R17, R43 ;  /* 0x000000111d237223 */ /* 0x000fe4000000002b */
[----:B------:R-:W1:Y:S01]  /*0c00*/  LDS.64 R16, [R8+0x200] ;  /* 0x0002000008107984 */ /* 0x000e620000000a00 */
[C---:B--2---:R-:W-:Y:S01]  /*0c10*/  FFMA R11, R32.reuse, R24, R46 ;  /* 0x00000018200b7223 */ /* 0x044fe2000000002e */
[----:B------:R-:W-:Y:S01]  /*0c20*/  FFMA R48, R32, R25, R48 ;  /* 0x0000001920307223 */ /* 0x000fe20000000030 */
[-C--:B------:R-:W-:Y:S01]  /*0c30*/  FFMA R47, R24, R19.reuse, R47 ;  /* 0x00000013182f7223 */ /* 0x080fe2000000002f */
[----:B------:R-:W-:-:S02]  /*0c40*/  FFMA R32, R25, R19, R18 ;  /* 0x0000001319207223 */ /* 0x000fc40000000012 */
[----:B------:R-:W-:Y:S04]  /*0c50*/  LDS.64 R24, [R4+0x48] ;  /* 0x0000480004187984 */ /* 0x000fe80000000a00 */
[----:B------:R-:W-:Y:S01]  /*0c60*/  LDS.64 R18, [R4+0x50] ;  /* 0x0000500004127984 */ /* 0x000fe20000000a00 */
[C---:B0-----:R-:W-:Y:S01]  /*0c70*/  FFMA R43, R15.reuse, R20, R40 ;  /* 0x000000140f2b7223 */ /* 0x041fe20000000028 */
[----:B------:R-:W-:Y:S02]  /*0c80*/  FFMA R29, R15, R21, R41 ;  /* 0x000000150f1d7223 */ /* 0x000fe40000000029 */
[----:B------:R-:W0:Y:S01]  /*0c90*/  LDS.64 R20, [R8+0x500] ;  /* 0x0005000008147984 */ /* 0x000e220000000a00 */
[C---:B-1----:R-:W-:Y:S01]  /*0ca0*/  FFMA R49, R22.reuse, R16, R13 ;  /* 0x0000001016317223 */ /* 0x042fe2000000000d */
[----:B------:R-:W-:-:S02]  /*0cb0*/  FFMA R22, R22, R17, R30 ;  /* 0x0000001116167223 */ /* 0x000fc4000000001e */
[----:B------:R-:W1:Y:S04]  /*0cc0*/  LDS.64 R16, [R4+0x38] ;  /* 0x0000380004107984 */ /* 0x000e680000000a00 */
[----:B------:R-:W2:Y:S01]  /*0cd0*/  LDS.64 R30, [R8+0x600] ;  /* 0x00060000081e7984 */ /* 0x000ea20000000a00 */
[----:B0-----:R-:W-:Y:S01]  /*0ce0*/  FFMA R39, R20, R26, R39 ;  /* 0x0000001a14277223 */ /* 0x001fe20000000027 */
[-C--:B------:R-:W-:Y:S01]  /*0cf0*/  FFMA R26, R26, R21.reuse, R35 ;  /* 0x000000151a1a7223 */ /* 0x080fe20000000023 */
[C---:B-1----:R-:W-:Y:S01]  /*0d00*/  FFMA R13, R17.reuse, R20, R34 ;  /* 0x00000014110d7223 */ /* 0x042fe20000000022 */
[----:B------:R-:W-:Y:S01]  /*0d10*/  FFMA R17, R17, R21, R42 ;  /* 0x0000001511117223 */ /* 0x000fe2000000002a */
[----:B------:R-:W0:Y:S01]  /*0d20*/  LDS.64 R34, [R8+0x700] ;  /* 0x0007000008227984 */ /* 0x000e220000000a00 */
[C---:B--2---:R-:W-:Y:S01]  /*0d30*/  FFMA R37, R24.reuse, R30, R37 ;  /* 0x0000001e18257223 */ /* 0x044fe20000000025 */
[----:B------:R-:W-:Y:S01]  /*0d40*/  FFMA R24, R24, R31, R45 ;  /* 0x0000001f18187223 */ /* 0x000fe2000000002d */
[-C--:B------:R-:W-:Y:S01]  /*0d50*/  FFMA R41, R30, R23.reuse, R49 ;  /* 0x000000171e297223 */ /* 0x080fe20000000031 */
[----:B------:R-:W1:Y:S01]  /*0d60*/  LDS.64 R20, [R4+0x28] ;  /* 0x0000280004147984 */ /* 0x000e620000000a00 */
[----:B------:R-:W-:-:S03]  /*0d70*/  FFMA R40, R31, R23, R22 ;  /* 0x000000171f287223 */ /* 0x000fc60000000016 */
[----:B------:R-:W2:Y:S04]  /*0d80*/  LDS.64 R30, [R8+0x800] ;  /* 0x00080000081e7984 */ /* 0x000ea80000000a00 */
[----:B------:R-:W3:Y:S01]  /*0d90*/  LDS.64 R22, [R4+0x60] ;  /* 0x0000600004167984 */ /* 0x000ee20000000a00 */
[C---:B0-----:R-:W-:Y:S01]  /*0da0*/  FFMA R15, R19.reuse, R34, R36 ;  /* 0x00000022130f7223 */ /* 0x041fe20000000024 */
[-C--:B------:R-:W-:Y:S01]  /*0db0*/  FFMA R44, R19, R35.reuse, R44 ;  /* 0x00000023132c7223 */ /* 0x080fe2000000002c */
[----:B-1----:R-:W-:Y:S01]  /*0dc0*/  FFMA R45, R34, R20, R43 ;  /* 0x00000014222d7223 */ /* 0x002fe2000000002b */
[----:B------:R-:W-:Y:S02]  /*0dd0*/  FFMA R36, R20, R35, R29 ;  /* 0x0000002314247223 */ /* 0x000fe4000000001d */
[----:B------:R-:W-:Y:S01]  /*0de0*/  LDS.64 R34, [R4+0x58] ;  /* 0x0000580004227984 */ /* 0x000fe20000000a00 */
[CC--:B--2---:R-:W-:Y:S01]  /*0df0*/  FFMA R19, R30.reuse, R33.reuse, R11 ;  /* 0x000000211e137223 */ /* 0x0c4fe2000000000b */
[C---:B------:R-:W-:Y:S01]  /*0e00*/  FFMA R48, R31.reuse, R33, R48 ;  /* 0x000000211f307223 */ /* 0x040fe20000000030 */
[-C--:B------:R-:W-:Y:S01]  /*0e10*/  FFMA R20, R31, R28.reuse, R32 ;  /* 0x0000001c1f147223 */ /* 0x080fe20000000020 */
[----:B------:R-:W-:Y:S01]  /*0e20*/  FFMA R11, R30, R28, R47 ;  /* 0x0000001c1e0b7223 */ /* 0x000fe2000000002f */
[----:B------:R-:W0:Y:S01]  /*0e30*/  LDS.64 R32, [R8+0x900] ;  /* 0x0009000008207984 */ /* 0x000e220000000a00 */
[C---:B---3--:R-:W-:Y:S01]  /*0e40*/  FFMA R47, R22.reuse, R30, R9 ;  /* 0x0000001e162f7223 */ /* 0x048fe20000000009 */
[----:B------:R-:W-:-:S02]  /*0e50*/  FFMA R22, R22, R31, R38 ;  /* 0x0000001f16167223 */ /* 0x000fc40000000026 */
[----:B------:R-:W1:Y:S04]  /*0e60*/  LDS.64 R28, [R4+0x68] ;  /* 0x00006800041c7984 */ /* 0x000e680000000a00 */
[----:B------:R-:W2:Y:S01]  /*0e70*/  LDS.64 R30, [R4+0x40] ;  /* 0x00004000041e7984 */ /* 0x000ea20000000a00 */
[CC--:B0-----:R-:W-:Y:S01]  /*0e80*/  FFMA R39, R32.reuse, R27.reuse, R39 ;  /* 0x0000001b20277223 */ /* 0x0c1fe20000000027 */
[----:B------:R-:W-:Y:S02]  /*0e90*/  FFMA R43, R33, R27, R26 ;  /* 0x0000001b212b7223 */ /* 0x000fe4000000001a */
[----:B------:R-:W0:Y:S01]  /*0ea0*/  LDS.64 R26, [R8+0xa00] ;  /* 0x000a0000081a7984 */ /* 0x000e220000000a00 */
[C---:B-1----:R-:W-:Y:S01]  /*0eb0*/  FFMA R9, R29.reuse, R32, R10 ;  /* 0x000000201d097223 */ /* 0x042fe2000000000a */
[-C--:B------:R-:W-:Y:S01]  /*0ec0*/  FFMA R12, R29, R33.reuse, R12 ;  /* 0x000000211d0c7223 */ /* 0x080fe2000000000c */
[----:B--2---:R-:W-:Y:S01]  /*0ed0*/  FFMA R49, R32, R30, R13 ;  /* 0x0000001e20317223 */ /* 0x004fe2000000000d */
[----:B------:R-:W-:-:S02]  /*0ee0*/  FFMA R42, R30, R33, R17 ;  /* 0x000000211e2a7223 */ /* 0x000fc40000000011 */
[----:B------:R-:W1:Y:S01]  /*0ef0*/  LDS.64 R32, [R8+0xb00] ;  /* 0x000b000008207984 */ /* 0x000e620000000a00 */
[C---:B0-----:R-:W-:Y:S01]  /*0f00*/  FFMA R37, R26.reuse, R25, R37 ;  /* 0x000000191a257223 */ /* 0x041fe20000000025 */
[----:B------:R-:W-:Y:S01]  /*0f10*/  FFMA R29, R25, R27, R24 ;  /* 0x0000001b191d7223 */ /* 0x000fe20000000018 */
[-C--:B------:R-:W-:Y:S01]  /*0f20*/  FFMA R13, R26, R14.reuse, R41 ;  /* 0x0000000e1a0d7223 */ /* 0x080fe20000000029 */
[----:B------:R-:W0:Y:S01]  /*0f30*/  LDS.64 R24, [R8+0xc00] ;  /* 0x000c000008187984 */ /* 0x000e220000000a00 */
[----:B------:R-:W-:-:S03]  /*0f40*/  FFMA R30, R27, R14, R40 ;  /* 0x0000000e1b1e7223 */ /* 0x000fc60000000028 */
[----:B------:R-:W2:Y:S01]  /*0f50*/  LDS.64 R26, [R8+0xd00] ;  /* 0x000d0000081a7984 */ /* 0x000ea20000000a00 */
[----:B-1----:R-:W-:Y:S01]  /*0f60*/  FFMA R51, R34, R32, R15 ;  /* 0x0000002022337223 */ /* 0x002fe2000000000f */
[-C--:B------:R-:W-:Y:S01]  /*0f70*/  FFMA R40, R32, R21.reuse, R45 ;  /* 0x0000001520287223 */ /* 0x080fe2000000002d */
[----:B------:R-:W-:Y:S01]  /*0f80*/  FFMA R41, R33, R21, R36 ;  /* 0x0000001521297223 */ /* 0x000fe20000000024 */
[----:B------:R-:W1:Y:S01]  /*0f90*/  LDS.64 R14, [R4+0x70] ;  /* 0x00007000040e7984 */ /* 0x000e620000000a00 */
[----:B------:R-:W-:-:S03]  /*0fa0*/  FFMA R44, R34, R33, R44 ;  /* 0x00000021222c7223 */ /* 0x000fc6000000002c */
[----:B------:R-:W3:Y:S01]  /*0fb0*/  LDS.64 R32, [R8+0xf00] ;  /* 0x000f000008207984 */ /* 0x000ee20000000a00 */
[C---:B0-----:R-:W-:Y:S01]  /*0fc0*/  FFMA R47, R24.reuse, R23, R47 ;  /* 0x00000017182f7223 */ /* 0x041fe2000000002f */
[----:B------:R-:W-:Y:S01]  /*0fd0*/  FFMA R21, R23, R25, R22 ;  /* 0x0000001917157223 */ /* 0x000fe20000000016 */
[-C--:B------:R-:W-:Y:S01]  /*0fe0*/  FFMA R46, R24, R16.reuse, R19 ;  /* 0x00000010182e7223 */ /* 0x080fe20000000013 */
[----:B------:R-:W-:Y:S01]  /*0ff0*/  FFMA R48, R25, R16, R48 ;  /* 0x0000001019307223 */ /* 0x000fe20000000030 */
[----:B------:R-:W0:Y:S01]  /*1000*/  LDS.64 R22, [R8+0x1000] ;  /* 0x0010000008167984 */ /* 0x000e220000000a00 */
[-C--:B--2---:R-:W-:Y:S01]  /*1010*/  FFMA R34, R26, R31.reuse, R49 ;  /* 0x0000001f1a227223 */ /* 0x084fe20000000031 */
[----:B------:R-:W-:Y:S02]  /*1020*/  FFMA R42, R27, R31, R42 ;  /* 0x0000001f1b2a7223 */ /* 0x000fe4000000002a */
[----:B------:R-:W2:Y:S01]  /*1030*/  LDS.64 R24, [R8+0xe00] ;  /* 0x000e000008187984 */ /* 0x000ea20000000a00 */
[C---:B-1----:R-:W-:Y:S01]  /*1040*/  FFMA R19, R14.reuse, R26, R9 ;  /* 0x0000001a0e137223 */ /* 0x042fe20000000009 */
[----:B------:R-:W-:-:S02]  /*1050*/  FFMA R12, R14, R27, R12 ;  /* 0x0000001b0e0c7223 */ /* 0x000fc4000000000c */
[----:B------:R-:W1:Y:S01]  /*1060*/  LDS.64 R16, [R8+0x1100] ;  /* 0x0011000008107984 */ /* 0x000e620000000a00 */
[----:B---3--:R-:W-:Y:S01]  /*1070*/  FFMA R36, R32, R35, R51 ;  /* 0x0000002320247223 */ /* 0x008fe20000000033 */
[----:B------:R-:W-:Y:S01]  /*1080*/  FFMA R44, R35, R33, R44 ;  /* 0x00000021232c7223 */ /* 0x000fe2000000002c */
[----:B0-----:R-:W-:Y:S01]  /*1090*/  FFMA R9, R22, R28, R47 ;  /* 0x0000001c16097223 */ /* 0x001fe2000000002f */
[----:B------:R-:W-:Y:S01]  /*10a0*/  FFMA R38, R28, R23, R21 ;  /* 0x000000171c267223 */ /* 0x000fe20000000015 */
[----:B--2---:R-:W-:Y:S01]  /*10b0*/  FFMA R37, R24, R18, R37 ;  /* 0x0000001218257223 */ /* 0x004fe20000000025 */
[----:B------:R-:W-:Y:S01]  /*10c0*/  FFMA R45, R18, R25, R29 ;  /* 0x00000019122d7223 */ /* 0x000fe2000000001d */
[----:B-1----:R-:W-:Y:S01]  /*10d0*/  FFMA R10, R16, R15, R19 ;  /* 0x0000000f100a7223 */ /* 0x002fe20000000013 */
[----:B------:R-:W-:Y:S01]  /*10e0*/  FFMA R12, R15, R17, R12 ;  /* 0x000000110f0c7223 */ /* 0x000fe2000000000c */
[----:B------:R-:W-:Y:S06]  /*10f0*/  @P0 BRA `(.L_x_4) ;  /* 0xfffffff000500947 */ /* 0x000fec000383ffff */
[----:B------:R-:W0:Y:S01]  /*1100*/  LDC.64 R2, c[0x0][0x390] ;  /* 0x0000e400ff027b82 */ /* 0x000e220000000a00 */
[----:B------:R-:W-:Y:S02]  /*1110*/  SHF.R.U32.HI R4, RZ, 0x5, R0 ;  /* 0x00000005ff047819 */ /* 0x000fe40000011600 */
[----:B------:R-:W-:-:S03]  /*1120*/  SHF.L.U32 R0, R0, 0x1, RZ ;  /* 0x0000000100007819 */ /* 0x000fc600000006ff */
[----:B------:R-:W-:Y:S01]  /*1130*/  IMAD R7, R4, 0x280, R7 ;  /* 0x0000028004077824 */ /* 0x000fe200078e0207 */
[----:B------:R-:W-:-:S04]  /*1140*/  LOP3.LUT R0, R0, 0x3e, RZ, 0xc0, !PT ;  /* 0x0000003e00007812 */ /* 0x000fc800078ec0ff */
[----:B------:R-:W-:-:S05]  /*1150*/  IADD3 R7, PT, PT, R7, R0, RZ ;  /* 0x0000000007077210 */ /* 0x000fca0007ffe0ff */
[----:B0-----:R-:W-:-:S05]  /*1160*/  IMAD.WIDE.U32 R2, R7, 0x4, R2 ;  /* 0x0000000407027825 */ /* 0x001fca00078e0002 */
[----:B------:R-:W-:Y:S04]  /*1170*/  STG.E desc[UR4][R2.64], R11 ;  /* 0x0000000b02007986 */ /* 0x000fe8000c101904 */
        /* <DEDUP_REMOVED lines=18> */
[----:B------:R-:W-:Y:S01]  /*12a0*/  STG.E desc[UR4][R2.64+0x904], R12 ;  /* 0x0009040c02007986 */ /* 0x000fe2000c101904 */
[----:B------:R-:W-:Y:S05]  /*12b0*/  EXIT ;  /* 0x000000000000794d */ /* 0x000fea0003800000 */
.L_x_5:
[----:B------:R-:W-:-:S00]  /*12c0*/  BRA `(.L_x_5) ;  /* 0xfffffffc00fc7947 */ /* 0x000fc0000383ffff */
[----:B------:R-:W-:-:S00]  /*12d0*/  NOP ;  /* 0x0000000000007918 */ /* 0x000fc00000000000 */
        /* <DEDUP_REMOVED lines=10> */
.L_x_20:


//--------------------- .text._ZN3tpm37gbmml_bs1_n10000_m64_w1000_d1_kernel0EPfS0_S0_ --------------------------
	.section	.text._ZN3tpm37gbmml_bs1_n10000_m64_w1000_d1_kernel0EPfS0_S0_,"ax",@progbits
	.align	128
        .global         _ZN3tpm37gbmml_bs1_n10000_m64_w1000_d1_kernel0EPfS0_S0_
        .type           _ZN3tpm37gbmml_bs1_n10000_m64_w1000_d1_kernel0EPfS0_S0_,@function
        .size           _ZN3tpm37gbmml_bs1_n10000_m64_w1000_d1_kernel0EPfS0_S0_,(.L_x_21 - _ZN3tpm37gbmml_bs1_n10000_m64_w1000_d1_kernel0EPfS0_S0_)
        .other          _ZN3tpm37gbmml_bs1_n10000_m64_w1000_d1_kernel0EPfS0_S0_,@"STO_CUDA_ENTRY STV_DEFAULT"
_ZN3tpm37gbmml_bs1_n10000_m64_w1000_d1_kernel0EPfS0_S0_:
.text._ZN3tpm37gbmml_bs1_n10000_m64_w1000_d1_kernel0EPfS0_S0_:
[----:B------:R-:W-:Y:S01]  /*0000*/  LDC R1, c[0x0][0x37c] ;  /* 0x0000df00ff017b82 */ /* 0x000fe20000000800 */
[----:B------:R-:W0:Y:S01]  /*0010*/  S2R R0, SR_TID.X ;  /* 0x0000000000007919 */ /* 0x000e220000002100 */
[----:B------:R-:W-:Y:S01]  /*0020*/  MOV R11, 0x400 ;  /* 0x00000400000b7802 */ /* 0x000fe20000000f00 */
[----:B------:R-:W-:Y:S01]  /*0030*/  HFMA2 R38, -RZ, RZ, 0, 0 ;  /* 0x00000000ff267431 */ /* 0x000fe200000001ff */
[----:B------:R-:W-:Y:S01]  /*0040*/  MOV R34, RZ ;  /* 0x000000ff00227202 */ /* 0x000fe20000000f00 */
[----:B------:R-:W1:Y:S01]  /*0050*/  S2R R4, SR_CgaCtaId ;  /* 0x0000000000047919 */ /* 0x000e620000008800 */
[----:B------:R-:W-:Y:S01]  /*0060*/  IADD3 R9, PT, PT, R11, 0xb80, RZ ;  /* 0x00000b800b097810 */ /* 0x000fe20007ffe0ff */
[----:B------:R-:W-:Y:S01]  /*0070*/  HFMA2 R48, -RZ, RZ, 0, 0 ;  /* 0x00000000ff307431 */ /* 0x000fe200000001ff */
[----:B------:R-:W-:Y:S01]  /*0080*/  CS2R R24, SRZ ;  /* 0x0000000000187805 */ /* 0x000fe2000001ff00 */
[----:B------:R-:W2:Y:S01]  /*0090*/  S2R R46, SR_CTAID.X ;  /* 0x00000000002e7919 */ /* 0x000ea20000002500 */
[----:B------:R-:W-:Y:S01]  /*00a0*/  HFMA2 R26, -RZ, RZ, 0, 0 ;  /* 0x00000000ff1a7431 */ /* 0x000fe200000001ff */
[----:B------:R-:W-:Y:S01]  /*00b0*/  MOV R32, RZ ;  /* 0x000000ff00207202 */ /* 0x000fe20000000f00 */
[----:B------:R-:W3:Y:S01]  /*00c0*/  LDCU.64 UR4, c[0x0][0x358] ;  /* 0x00006b00ff0477ac */ /* 0x000ee20008000a00 */
[----:B0-----:R-:W-:-:S02]  /*00d0*/  SHF.L.U32 R3, R0, 0x1, RZ ;  /* 0x0000000100037819 */ /* 0x001fc400000006ff */
[----:B------:R-:W-:Y:S02]  /*00e0*/  SHF.R.U32.HI R2, RZ, 0x7, R0 ;  /* 0x00000007ff027819 */ /* 0x000fe40000011600 */
[----:B------:R-:W-:Y:S02]  /*00f0*/  LOP3.LUT R5, R3, 0x3e, RZ, 0xc0, !PT ;  /* 0x0000003e03057812 */ /* 0x000fe400078ec0ff */
[----:B------:R-:W-:Y:S02]  /*0100*/  SHF.L.U32 R3, R0, 0x3, RZ ;  /* 0x0000000300037819 */ /* 0x000fe400000006ff */
[----:B-1----:R-:W-:Y:S01]  /*0110*/  LEA R11, R4, R11, 0x18 ;  /* 0x0000000b040b7211 */ /* 0x002fe200078ec0ff */
[----:B------:R-:W-:Y:S01]  /*0120*/  IMAD R2, R2, 0x980, R5 ;  /* 0x0000098002027824 */ /* 0x000fe200078e0205 */
[----:B------:R-:W-:Y:S02]  /*0130*/  LOP3.LUT R3, R3, 0x300, RZ, 0xc0, !PT ;  /* 0x0000030003037812 */ /* 0x000fe400078ec0ff */
[----:B------:R-:W-:-:S02]  /*0140*/  LEA R9, R4, R9, 0x18 ;  /* 0x0000000904097211 */ /* 0x000fc400078ec0ff */
[----:B------:R-:W-:Y:S02]  /*0150*/  IADD3 R4, PT, PT, R0, 0x6, RZ ;  /* 0x0000000600047810 */ /* 0x000fe40007ffe0ff */
[----:B------:R-:W-:Y:S01]  /*0160*/  IADD3 R6, PT, PT, R3, R2, RZ ;  /* 0x0000000203067210 */ /* 0x000fe20007ffe0ff */
[----:B--2---:R-:W-:Y:S01]  /*0170*/  IMAD.HI.U32 R2, R46, 0x68db8bad, RZ ;  /* 0x68db8bad2e027827 */ /* 0x004fe200078e00ff */
[----:B------:R-:W-:Y:S02]  /*0180*/  LOP3.LUT R3, R4, 0xff, RZ, 0xc0, !PT ;  /* 0x000000ff04037812 */ /* 0x000fe400078ec0ff */
[C---:B------:R-:W-:Y:S02]  /*0190*/  ISETP.GT.U32.AND P0, PT, R0.reuse, 0x7f, PT ;  /* 0x0000007f0000780c */ /* 0x040fe40003f04070 */
[----:B------:R-:W-:Y:S01]  /*01a0*/  ISETP.GE.U32.AND P1, PT, R0, 0x70, PT ;  /* 0x000000700000780c */ /* 0x000fe20003f26070 */
[----:B------:R-:W-:Y:S01]  /*01b0*/  IMAD R5, R3, 0x65, RZ ;  /* 0x0000006503057824 */ /* 0x000fe200078e02ff */
[----:B------:R-:W-:-:S02]  /*01c0*/  SHF.R.U32.HI R3, RZ, 0x8, R2 ;  /* 0x00000008ff037819 */ /* 0x000fc40000011602 */
[----:B------:R-:W-:Y:S02]  /*01d0*/  IADD3 R13, PT, PT, R0, 0x3, RZ ;  /* 0x00000003000d7810 */ /* 0x000fe40007ffe0ff */
[----:B------:R-:W-:Y:S01]  /*01e0*/  SHF.R.U32.HI R10, RZ, 0x8, R5 ;  /* 0x00000008ff0a7819 */ /* 0x000fe20000011605 */
[C---:B------:R-:W-:Y:S01]  /*01f0*/  IMAD R55, R3.reuse, 0x138800, RZ ;  /* 0x0013880003377824 */ /* 0x040fe200078e02ff */
[----:B------:R-:W-:Y:S01]  /*0200*/  SEL R7, RZ, 0x9c400, !P0 ;  /* 0x0009c400ff077807 */ /* 0x000fe20004000000 */
[----:B------:R-:W-:Y:S01]  /*0210*/  IMAD R46, R3, -0x271, R46 ;  /* 0xfffffd8f032e7824 */ /* 0x000fe200078e022e */
[----:B------:R-:W-:Y:S02]  /*0220*/  IADD3 R17, PT, PT, RZ, -R10, RZ ;  /* 0x8000000aff117210 */ /* 0x000fe40007ffe0ff */
[----:B------:R-:W-:Y:S01]  /*0230*/  LOP3.LUT R12, R13, 0xffff, RZ, 0xc0, !PT ;  /* 0x0000ffff0d0c7812 */ /* 0x000fe200078ec0ff */
[----:B------:R-:W-:Y:S01]  /*0240*/  IMAD R3, R3, 0x4e2, R46 ;  /* 0x000004e203037824 */ /* 0x000fe200078e022e */
[----:B------:R-:W-:-:S02]  /*0250*/  LOP3.LUT R2, R7, 0x3f, R0, 0xf8, !PT ;  /* 0x0000003f07027812 */ /* 0x000fc400078ef800 */
[----:B------:R-:W-:Y:S01]  /*0260*/  ISETP.GE.U32.AND P2, PT, R0, 0x80, PT ;  /* 0x000000800000780c */ /* 0x000fe20003f46070 */
[----:B------:R-:W-:Y:S01]  /*0270*/  IMAD R14, R12, 0xb22, RZ ;  /* 0x00000b220c0e7824 */ /* 0x000fe200078e02ff */
[----:B------:R-:W-:Y:S01]  /*0280*/  PRMT R17, R17, 0x7710, RZ ;  /* 0x0000771011117816 */ /* 0x000fe200000000ff */
[----:B------:R-:W-:Y:S01]  /*0290*/  IMAD R3, R3, 0x7d10, RZ ;  /* 0x00007d1003037824 */ /* 0x000fe200078e02ff */
[----:B------:R-:W-:Y:S02]  /*02a0*/  PRMT R16, R0, 0x9910, RZ ;  /* 0x0000991000107816 */ /* 0x000fe400000000ff */
[----:B------:R-:W-:Y:S02]  /*02b0*/  IADD3 R15, PT, PT, R55, R2, RZ ;  /* 0x00000002370f7210 */ /* 0x000fe40007ffe0ff */
[----:B------:R-:W-:Y:S02]  /*02c0*/  IADD3 R2, PT, PT, R4, R17, RZ ;  /* 0x0000001104027210 */ /* 0x000fe40007ffe0ff */
[----:B------:R-:W-:-:S02]  /*02d0*/  MOV R12, R16 ;  /* 0x00000010000c7202 */ /* 0x000fc40000000f00 */
[----:B------:R-:W-:Y:S02]  /*02e0*/  IADD3 R5, PT, PT, R0, 0x100, RZ ;  /* 0x0000010000057810 */ /* 0x000fe40007ffe0ff */
[----:B------:R-:W-:Y:S02]  /*02f0*/  LEA R8, R46, R15, 0xa ;  /* 0x0000000f2e087211 */ /* 0x000fe400078e50ff */
[----:B------:R-:W-:Y:S02]  /*0300*/  @P1 IADD3 R5, PT, PT, R0, 0xff90, RZ ;  /* 0x0000ff9000051810 */ /* 0x000fe40007ffe0ff */
[----:B------:R-:W-:Y:S02]  /*0310*/  SHF.R.U32.HI R42, RZ, 0x6, R0 ;  /* 0x00000006ff2a7819 */ /* 0x000fe40000011600 */
[----:B------:R-:W-:Y:S01]  /*0320*/  LOP3.LUT R15, R2, 0xfe, RZ, 0xc0, !PT ;  /* 0x000000fe020f7812 */ /* 0x000fe200078ec0ff */
[----:B------:R-:W-:Y:S01]  /*0330*/  IMAD R2, R12, 0x65, RZ ;  /* 0x000000650c027824 */ /* 0x000fe200078e02ff */
[----:B------:R-:W-:-:S02]  /*0340*/  LOP3.LUT R12, R5, 0xffff, RZ, 0xc0, !PT ;  /* 0x0000ffff050c7812 */ /* 0x000fc400078ec0ff */
[----:B------:R-:W-:Y:S02]  /*0350*/  IADD3 R7, PT, PT, R42, 0x24, RZ ;  /* 0x000000242a077810 */ /* 0x000fe40007ffe0ff */
[----:B------:R-:W-:Y:S01]  /*0360*/  LEA.HI R15, R15, R10, RZ, 0x1f ;  /* 0x0000000a0f0f7211 */ /* 0x000fe200078ff8ff */
[----:B------:R-:W-:Y:S01]  /*0370*/  IMAD R10, R12, 0x642d, RZ ;  /* 0x0000642d0c0a7824 */ /* 0x000fe200078e02ff */
[----:B------:R-:W-:Y:S02]  /*0380*/  @P2 IADD3 R7, PT, PT, R42, -0x2, RZ ;  /* 0xfffffffe2a072810 */ /* 0x000fe40007ffe0ff */
[----:B------:R-:W-:Y:S02]  /*0390*/  SHF.R.U32.HI R15, RZ, 0x4, R15 ;  /* 0x00000004ff0f7819 */ /* 0x000fe4000001160f */
[----:B------:R-:W-:Y:S02]  /*03a0*/  LEA R7, R7, R8, 0x6 ;  /* 0x0000000807077211 */ /* 0x000fe400078e30ff */
[----:B------:R-:W-:-:S02]  /*03b0*/  SHF.R.U32.HI R8, RZ, 0x10, R14 ;  /* 0x00000010ff087819 */ /* 0x000fc4000001160e */
[----:B------:R-:W-:Y:S02]  /*03c0*/  LOP3.LUT R2, R2, 0xffff, RZ, 0xc0, !PT ;  /* 0x0000ffff02027812 */ /* 0x000fe400078ec0ff */
[----:B------:R-:W-:Y:S02]  /*03d0*/  PRMT R14, R15, 0x9910, RZ ;  /* 0x000099100f0e7816 */ /* 0x000fe400000000ff */
[----:B------:R-:W-:Y:S02]  /*03e0*/  SHF.R.U32.HI R10, RZ, 0x10, R10 ;  /* 0x00000010ff0a7819 */ /* 0x000fe4000001160a */
[----:B------:R-:W-:Y:S01]  /*03f0*/  PRMT R8, R8, 0x9910, RZ ;  /* 0x0000991008087816 */ /* 0x000fe200000000ff */
[----:B------:R-:W-:Y:S01]  /*0400*/  IMAD R14, R14, 0x17, RZ ;  /* 0x000000170e0e7824 */ /* 0x000fe200078e02ff */
[----:B------:R-:W-:Y:S02]  /*0410*/  SHF.R.U32.HI R2, RZ, 0x8, R2 ;  /* 0x00000008ff027819 */ /* 0x000fe40000011602 */
[----:B------:R-:W-:Y:S01]  /*0420*/  IADD3 R12, PT, PT, RZ, -R10, RZ ;  /* 0x8000000aff0c7210 */ /* 0x000fe20007ffe0ff */
[----:B------:R-:W-:Y:S01]  /*0430*/  IMAD R8, R8, 0x17, RZ ;  /* 0x0000001708087824 */ /* 0x000fe200078e02ff */
[----:B------:R-:W-:-:S02]  /*0440*/  IADD3 R15, PT, PT, RZ, -R2, RZ ;  /* 0x80000002ff0f7210 */ /* 0x000fc40007ffe0ff */
[----:B------:R-:W-:Y:S02]  /*0450*/  PRMT R12, R12, 0x7710, RZ ;  /* 0x000077100c0c7816 */ /* 0x000fe400000000ff */
[----:B------:R-:W-:Y:S02]  /*0460*/  PRMT R15, R15, 0x7710, RZ ;  /* 0x000077100f0f7816 */ /* 0x000fe400000000ff */
[----:B------:R-:W-:Y:S02]  /*0470*/  IADD3 R14, PT, PT, RZ, -R14, RZ ;  /* 0x8000000eff0e7210 */ /* 0x000fe40007ffe0ff */
[----:B------:R-:W-:Y:S02]  /*0480*/  ISETP.GT.U32.AND P0, PT, R0, 0x6f, PT ;  /* 0x0000006f0000780c */ /* 0x000fe40003f04070 */
[----:B------:R-:W-:Y:S02]  /*0490*/  IADD3 R16, PT, PT, RZ, -R8, RZ ;  /* 0x80000008ff107210 */ /* 0x000fe40007ffe0ff */
[----:B------:R-:W-:-:S02]  /*04a0*/  IADD3 R12, PT, PT, R12, R5, RZ ;  /* 0x000000050c0c7210 */ /* 0x000fc40007ffe0ff */
[----:B------:R-:W-:Y:S02]  /*04b0*/  IADD3 R5, PT, PT, R15, R0, RZ ;  /* 0x000000000f057210 */ /* 0x000fe40007ffe0ff */
[----:B------:R-:W-:Y:S02]  /*04c0*/  PRMT R17, R14, 0x7710, RZ ;  /* 0x000077100e117816 */ /* 0x000fe400000000ff */
[----:B------:R-:W-:Y:S02]  /*04d0*/  PRMT R16, R16, 0x7710, RZ ;  /* 0x0000771010107816 */ /* 0x000fe400000000ff */
[----:B------:R-:W-:Y:S02]  /*04e0*/  LOP3.LUT R15, R12, 0xffff, RZ, 0xc0, !PT ;  /* 0x0000ffff0c0f7812 */ /* 0x000fe400078ec0ff */
[----:B------:R-:W-:Y:S02]  /*04f0*/  LOP3.LUT R5, R5, 0xfe, RZ, 0xc0, !PT ;  /* 0x000000fe05057812 */ /* 0x000fe400078ec0ff */
[----:B------:R-:W-:-:S02]  /*0500*/  IADD3 R12, PT, PT, R4, R17, RZ ;  /* 0x00000011040c7210 */ /* 0x000fc40007ffe0ff */
[----:B------:R-:W-:Y:S02]  /*0510*/  IADD3 R4, PT, PT, R0, 0x90, RZ ;  /* 0x0000009000047810 */ /* 0x000fe40007ffe0ff */
[----:B------:R-:W-:Y:S02]  /*0520*/  IADD3 R13, PT, PT, R13, R16, RZ ;  /* 0x000000100d0d7210 */ /* 0x000fe40007ffe0ff */
[----:B------:R-:W-:Y:S02]  /*0530*/  LEA.HI R5, R5, R2, RZ, 0x1f ;  /* 0x0000000205057211 */ /* 0x000fe400078ff8ff */
[C---:B------:R-:W-:Y:S02]  /*0540*/  IADD3 R8, PT, PT, R3.reuse, 0x1315410, RZ ;  /* 0x0131541003087810 */ /* 0x040fe40007ffe0ff */
[----:B------:R-:W-:Y:S02]  /*0550*/  LOP3.LUT R20, R4, 0xffff, RZ, 0xc0, !PT ;  /* 0x0000ffff04147812 */ /* 0x000fe400078ec0ff */
[----:B------:R-:W-:-:S02]  /*0560*/  @!P0 IADD3 R8, PT, PT, R3, RZ, RZ ;  /* 0x000000ff03088210 */ /* 0x000fc40007ffe0ff */
[----:B------:R-:W-:Y:S02]  /*0570*/  LOP3.LUT R13, R13, 0xffff, RZ, 0xc0, !PT ;  /* 0x0000ffff0d0d7812 */ /* 0x000fe400078ec0ff */
[----:B------:R-:W-:Y:S01]  /*0580*/  LOP3.LUT R4, R5, 0xffff, RZ, 0xc0, !PT ;  /* 0x0000ffff05047812 */ /* 0x000fe200078ec0ff */
[----:B------:R-:W-:Y:S01]  /*0590*/  IMAD R5, R20, 0xb22, RZ ;  /* 0x00000b2214057824 */ /* 0x000fe200078e02ff */
[----:B------:R-:W-:Y:S02]  /*05a0*/  IADD3 R2, PT, PT, R13, R8, RZ ;  /* 0x000000080d027210 */ /* 0x000fe40007ffe0ff */
[C---:B------:R-:W-:Y:S02]  /*05b0*/  IADD3 R8, PT, PT, R0.reuse, 0x180, RZ ;  /* 0x0000018000087810 */ /* 0x040fe40007ffe0ff */
[----:B------:R-:W-:Y:S02]  /*05c0*/  SHF.R.U32.HI R4, RZ, 0x4, R4 ;  /* 0x00000004ff047819 */ /* 0x000fe40000011604 */
[----:B------:R-:W-:-:S02]  /*05d0*/  IADD3 R14, PT, PT, R0, 0x380, RZ ;  /* 0x00000380000e7810 */ /* 0x000fc40007ffe0ff */
[----:B------:R-:W-:Y:S02]  /*05e0*/  LOP3.LUT R51, R8, 0x3c0, RZ, 0xc0, !PT ;  /* 0x000003c008337812 */ /* 0x000fe400078ec0ff */
[----:B------:R-:W-:Y:S02]  /*05f0*/  SHF.R.U32.HI R5, RZ, 0x10, R5 ;  /* 0x00000010ff057819 */ /* 0x000fe40000011605 */
[----:B------:R-:W-:Y:S02]  /*0600*/  PRMT R8, R4, 0x9910, RZ ;  /* 0x0000991004087816 */ /* 0x000fe400000000ff */
[----:B------:R-:W-:Y:S02]  /*0610*/  LOP3.LUT R47, R14, 0x7c0, RZ, 0xc0, !PT ;  /* 0x000007c00e2f7812 */ /* 0x000fe400078ec0ff */
[----:B------:R-:W-:Y:S02]  /*0620*/  PRMT R14, R5, 0x9910, RZ ;  /* 0x00009910050e7816 */ /* 0x000fe400000000ff */
[----:B------:R-:W-:-:S02]  /*0630*/  MOV R5, R8 ;  /* 0x0000000800057202 */ /* 0x000fc40000000f00 */
[----:B------:R-:W-:Y:S02]  /*0640*/  MOV R8, R14 ;  /* 0x0000000e00087202 */ /* 0x000fe40000000f00 */
[----:B------:R-:W-:Y:S01]  /*0650*/  IADD3 R13, PT, PT, R0, 0x280, RZ ;  /* 0x00000280000d7810 */ /* 0x000fe20007ffe0ff */
[----:B------:R-:W-:Y:S01]  /*0660*/  IMAD R5, R5, 0x17, RZ ;  /* 0x0000001705057824 */ /* 0x000fe200078e02ff */
[----:B------:R-:W-:Y:S01]  /*0670*/  LEA.HI R10, R15, R10, RZ, 0x1f ;  /* 0x0000000a0f0a7211 */ /* 0x000fe200078ff8ff */
[----:B------:R-:W-:Y:S01]  /*0680*/  IMAD R8, R8, 0x7d1, RZ ;  /* 0x000007d108087824 */ /* 0x000fe200078e02ff */
[----:B------:R-:W-:Y:S02]  /*0690*/  IADD3 R16, PT, PT, R0, 0x580, RZ ;  /* 0x0000058000107810 */ /* 0x000fe40007ffe0ff */
[----:B------:R-:W-:Y:S02]  /*06a0*/  IADD3 R5, PT, PT, RZ, -R5, RZ ;  /* 0x80000005ff057210 */ /* 0x000fe40007ffe0ff */
[----:B------:R-:W-:-:S02]  /*06b0*/  LOP3.LUT R49, R13, 0x3c0, RZ, 0xc0, !PT ;  /* 0x000003c00d317812 */ /* 0x000fc400078ec0ff */
[----:B------:R-:W-:Y:S02]  /*06c0*/  PRMT R5, R5, 0x7710, RZ ;  /* 0x0000771005057816 */ /* 0x000fe400000000ff */
[----:B------:R-:W-:Y:S02]  /*06d0*/  LOP3.LUT R13, R55, 0x3f, R0, 0xf8, !PT ;  /* 0x0000003f370d7812 */ /* 0x000fe400078ef800 */
[----:B------:R-:W-:Y:S02]  /*06e0*/  IADD3 R5, PT, PT, R5, R0, RZ ;  /* 0x0000000005057210 */ /* 0x000fe40007ffe0ff */
[----:B------:R-:W-:Y:S02]  /*06f0*/  LOP3.LUT R43, R16, 0x7c0, RZ, 0xc0, !PT ;  /* 0x000007c0102b7812 */ /* 0x000fe400078ec0ff */
[----:B------:R-:W-:Y:S02]  /*0700*/  LOP3.LUT R10, R10, 0xffff, RZ, 0xc0, !PT ;  /* 0x0000ffff0a0a7812 */ /* 0x000fe400078ec0ff */
[----:B------:R-:W-:-:S02]  /*0710*/  LOP3.LUT R16, R8, 0xffff, RZ, 0xc0, !PT ;  /* 0x0000ffff08107812 */ /* 0x000fc400078ec0ff */
[----:B------:R-:W-:Y:S02]  /*0720*/  LOP3.LUT R8, R5, 0xff, RZ, 0xc0, !PT ;  /* 0x000000ff05087812 */ /* 0x000fe400078ec0ff */
[----:B------:R-:W-:Y:S02]  /*0730*/  LEA R13, R46, R13, 0xa ;  /* 0x0000000d2e0d7211 */ /* 0x000fe400078e50ff */
[C---:B------:R-:W-:Y:S02]  /*0740*/  IADD3 R19, PT, PT, R0.reuse, 0x880, RZ ;  /* 0x0000088000137810 */ /* 0x040fe40007ffe0ff */
[----:B------:R-:W-:Y:S02]  /*0750*/  SHF.R.U32.HI R10, RZ, 0x4, R10 ;  /* 0x00000004ff0a7819 */ /* 0x000fe4000001160a */
[C---:B------:R-:W-:Y:S02]  /*0760*/  IADD3 R15, PT, PT, R0.reuse, 0x480, RZ ;  /* 0x00000480000f7810 */ /* 0x040fe40007ffe0ff */
[----:B------:R-:W-:-:S02]  /*0770*/  IADD3 R17, PT, PT, R0, 0x680, RZ ;  /* 0x0000068000117810 */ /* 0x000fc40007ffe0ff */
[----:B------:R-:W-:Y:S02]  /*0780*/  IADD3 R18, PT, PT, R0, 0x780, RZ ;  /* 0x0000078000127810 */ /* 0x000fe40007ffe0ff */
[----:B------:R-:W-:Y:S02]  /*0790*/  LOP3.LUT R12, R12, 0xff, RZ, 0xc0, !PT ;  /* 0x000000ff0c0c7812 */ /* 0x000fe400078ec0ff */
[----:B------:R-:W-:Y:S02]  /*07a0*/  LOP3.LUT R5, R4, 0xffff, RZ, 0xc0, !PT ;  /* 0x0000ffff04057812 */ /* 0x000fe400078ec0ff */
[----:B------:R-:W-:Y:S02]  /*07b0*/  IADD3 R8, PT, PT, R3, R8, RZ ;  /* 0x0000000803087210 */ /* 0x000fe40007ffe0ff */
[----:B------:R-:W-:Y:S02]  /*07c0*/  IADD3 R14, PT, PT, R13, 0x8ca00, RZ ;  /* 0x0008ca000d0e7810 */ /* 0x000fe40007ffe0ff */
[----:B------:R-:W-:Y:S01]  /*07d0*/  SHF.R.U32.HI R4, RZ, 0x5, R0 ;  /* 0x00000005ff047819 */ /* 0x000fe20000011600 */
[----:B------:R-:W-:Y:S01]  /*07e0*/  IMAD R44, R5, 0x7d1, R8 ;  /* 0x000007d1052c7824 */ /* 0x000fe200078e0208 */
[----:B------:R-:W-:-:S02]  /*07f0*/  LOP3.LUT R19, R19, 0x9c0, RZ, 0xc0, !PT ;  /* 0x000009c013137812 */ /* 0x000fc400078ec0ff */
[----:B------:R-:W-:Y:S01]  /*0800*/  LOP3.LUT R13, R10, 0xffff, RZ, 0xc0, !PT ;  /* 0x0000ffff0a0d7812 */ /* 0x000fe200078ec0ff */
[----:B------:R-:W-:Y:S01]  /*0810*/  IMAD R5, R4, 0x170, R11 ;  /* 0x0000017004057824 */ /* 0x000fe200078e020b */
[----:B------:R-:W-:Y:S02]  /*0820*/  IADD3 R53, PT, PT, R0, 0x80, RZ ;  /* 0x0000008000357810 */ /* 0x000fe40007ffe0ff */
[----:B------:R-:W-:Y:S01]  /*0830*/  LOP3.LUT R15, R15, 0x5c0, RZ, 0xc0, !PT ;  /* 0x000005c00f0f7812 */ /* 0x000fe200078ec0ff */
[----:B------:R-:W-:Y:S01]  /*0840*/  IMAD R2, R13, 0x7d1, R2 ;  /* 0x000007d10d027824 */ /* 0x000fe200078e0202 */
[----:B------:R-:W-:Y:S02]  /*0850*/  LOP3.LUT R17, R17, 0x7c0, RZ, 0xc0, !PT ;  /* 0x000007c011117812 */ /* 0x000fe400078ec0ff */
[----:B------:R-:W-:Y:S02]  /*0860*/  LOP3.LUT R39, R18, 0xfc0, RZ, 0xc0, !PT ;  /* 0x00000fc012277812 */ /* 0x000fe400078ec0ff */
[----:B------:R-:W-:-:S02]  /*0870*/  IADD3 R3, P0, P1, R16, R3, R12 ;  /* 0x0000000310037210 */ /* 0x000fc4000791e00c */
[C---:B------:R-:W-:Y:S02]  /*0880*/  IADD3 R37, PT, PT, R14.reuse, R19, RZ ;  /* 0x000000130e257210 */ /* 0x040fe40007ffe0ff */
[----:B------:R-:W-:Y:S02]  /*0890*/  CS2R R18, SRZ ;  /* 0x0000000000127805 */ /* 0x000fe4000001ff00 */
[C---:B------:R-:W-:Y:S02]  /*08a0*/  IADD3 R51, PT, PT, R14.reuse, R51, RZ ;  /* 0x000000330e337210 */ /* 0x040fe40007ffe0ff */
[C---:B------:R-:W-:Y:S02]  /*08b0*/  IADD3 R49, PT, PT, R14.reuse, R49, RZ ;  /* 0x000000310e317210 */ /* 0x040fe40007ffe0ff */
[C---:B------:R-:W-:Y:S02]  /*08c0*/  IADD3 R47, PT, PT, R14.reuse, R47, RZ ;  /* 0x0000002f0e2f7210 */ /* 0x040fe40007ffe0ff */
[----:B------:R-:W-:-:S02]  /*08d0*/  IADD3 R45, PT, PT, R14, R15, RZ ;  /* 0x0000000f0e2d7210 */ /* 0x000fc40007ffe0ff */
[C---:B------:R-:W-:Y:S02]  /*08e0*/  IADD3 R43, PT, PT, R14.reuse, R43, RZ ;  /* 0x0000002b0e2b7210 */ /* 0x040fe40007ffe0ff */
[C---:B------:R-:W-:Y:S02]  /*08f0*/  IADD3 R41, PT, PT, R14.reuse, R17, RZ ;  /* 0x000000110e297210 */ /* 0x040fe40007ffe0ff */
[C---:B------:R-:W-:Y:S02]  /*0900*/  IADD3 R39, PT, PT, R14.reuse, R39, RZ ;  /* 0x000000270e277210 */ /* 0x040fe40007ffe0ff */
[----:B------:R-:W-:Y:S02]  /*0910*/  LOP3.LUT R53, R14, 0x1c0, R53, 0xf8, !PT ;  /* 0x000001c00e357812 */ /* 0x000fe400078ef835 */
[----:B------:R-:W-:Y:S02]  /*0920*/  LEA R36, R0, R11, 0x2 ;  /* 0x0000000b00247211 */ /* 0x000fe400078e10ff */
[----:B------:R-:W-:-:S02]  /*0930*/  LEA R6, R6, R9, 0x2 ;  /* 0x0000000906067211 */ /* 0x000fc400078e10ff */
[----:B------:R-:W-:Y:S02]  /*0940*/  LEA R40, R0, R9, 0x2 ;  /* 0x0000000900287211 */ /* 0x000fe400078e10ff */
[----:B------:R-:W-:Y:S02]  /*0950*/  IADD3 R7, PT, PT, R7, -0xfa00, RZ ;  /* 0xffff060007077810 */ /* 0x000fe40007ffe0ff */
[----:B---3--:R-:W-:-:S07]  /*0960*/  IADD3.X R4, PT, PT, RZ, RZ, RZ, P0, P1 ;  /* 0x000000ffff047210 */ /* 0x008fce00007e24ff */
.L_x_6:
[----:B------:R-:W0:Y:S01]  /*0970*/  LDC.64 R8, c[0x0][0x380] ;  /* 0x0000e000ff087b82 */ /* 0x000e220000000a00 */
[----:B------:R-:W-:Y:S01]  /*0980*/  ISETP.GT.U32.AND P0, PT, R0, 0xdf, PT ;  /* 0x000000df0000780c */ /* 0x000fe20003f04070 */
[----:B------:R-:W-:-:S05]  /*0990*/  IMAD R17, R38, 0x17, RZ ;  /* 0x0000001726117824 */ /* 0x000fca00078e02ff */
[-C--:B------:R-:W-:Y:S02]  /*09a0*/  IADD3 R11, PT, PT, R44, R17.reuse, RZ ;  /* 0x000000112c0b7210 */ /* 0x080fe40007ffe0ff */
[----:B------:R-:W-:-:S03]  /*09b0*/  IADD3 R15, PT, PT, R2, R17, RZ ;  /* 0x00000011020f7210 */ /* 0x000fc60007ffe0ff */
[----:B0-----:R-:W-:-:S04]  /*09c0*/  IMAD.WIDE.U32 R10, R11, 0x4, R8 ;  /* 0x000000040b0a7825 */ /* 0x001fc800078e0008 */
[----:B------:R-:W-:Y:S01]  /*09d0*/  IMAD.WIDE.U32 R14, R15, 0x4, R8 ;  /* 0x000000040f0e7825 */ /* 0x000fe200078e0008 */
[----:B------:R0:W2:Y:S01]  /*09e0*/  LDG.E.CONSTANT R59, desc[UR4][R10.64] ;  /* 0x000000040a3b7981 */ /* 0x0000a2000c1e9900 */
[----:B------:R-:W1:Y:S01]  /*09f0*/  @!P0 LDC.64 R8, c[0x0][0x380] ;  /* 0x0000e000ff088b82 */ /* 0x000e620000000a00 */
[----:B------:R-:W-:Y:S02]  /*0a00*/  @!P0 IADD3 R12, P1, PT, R17, R3, RZ ;  /* 0x00000003110c8210 */ /* 0x000fe40007f3e0ff */
[----:B------:R-:W3:Y:S02]  /*0a10*/  LDG.E.CONSTANT R20, desc[UR4][R14.64] ;  /* 0x000000040e147981 */ /* 0x000ee4000c1e9900 */
[----:B------:R-:W-:Y:S02]  /*0a20*/  @!P0 IADD3.X R13, PT, PT, RZ, R4, RZ, P1, !PT ;  /* 0x00000004ff0d8210 */ /* 0x000fe40000ffe4ff */
[----:B------:R-:W-:Y:S02]  /*0a30*/  CS2R R22, SRZ ;  /* 0x0000000000167805 */ /* 0x000fe4000001ff00 */
[----:B------:R-:W-:Y:S01]  /*0a40*/  MOV R61, RZ ;  /* 0x000000ff003d7202 */ /* 0x000fe20000000f00 */
[----:B------:R-:W-:Y:S08]  /*0a50*/  BAR.SYNC.DEFER_BLOCKING 0x0 ;  /* 0x0000000000007b1d */ /* 0x000ff00000010000 */
[----:B0-----:R-:W0:Y:S01]  /*0a60*/  LDC.64 R10, c[0x0][0x388] ;  /* 0x0000e200ff0a7b82 */ /* 0x001e220000000a00 */
[----:B-1----:R-:W-:-:S04]  /*0a70*/  @!P0 LEA R8, P1, R12, R8, 0x2 ;  /* 0x000000080c088211 */ /* 0x002fc800078210ff */
[----:B------:R-:W-:Y:S02]  /*0a80*/  @!P0 LEA.HI.X R9, R12, R9, R13, 0x2, P1 ;  /* 0x000000090c098211 */ /* 0x000fe400008f140d */
[----:B------:R-:W-:-:S04]  /*0a90*/  @!P0 IADD3 R12, P1, PT, R8, 0x5000000, RZ ;  /* 0x05000000080c8810 */ /* 0x000fc80007f3e0ff */
[----:B------:R-:W-:-:S05]  /*0aa0*/  @!P0 IADD3.X R13, PT, PT, RZ, R9, RZ, P1, !PT ;  /* 0x00000009ff0d8210 */ /* 0x000fca0000ffe4ff */
[----:B------:R1:W4:Y:S01]  /*0ab0*/  @!P0 LDG.E.CONSTANT R30, desc[UR4][R12.64+-0x3aafc0] ;  /* 0xc55040040c1e8981 */ /* 0x000322000c1e9900 */
[----:B------:R-:W-:Y:S02]  /*0ac0*/  LEA R17, R46, R17, 0x4 ;  /* 0x000000112e117211 */ /* 0x000fe400078e20ff */
[----:B------:R-:W-:Y:S02]  /*0ad0*/  IADD3 R9, PT, PT, R55, R0, RZ ;  /* 0x0000000037097210 */ /* 0x000fe40007ffe0ff */
[----:B------:R-:W-:Y:S02]  /*0ae0*/  IADD3 R16, PT, PT, R42, R17, RZ ;  /* 0x000000112a107210 */ /* 0x000fe40007ffe0ff */
[----:B------:R-:W-:Y:S02]  /*0af0*/  LEA R9, R46, R9, 0xa ;  /* 0x000000092e097211 */ /* 0x000fe400078e50ff */
[----:B------:R-:W-:-:S03]  /*0b00*/  IADD3 R8, PT, PT, R16, -0x3e8, RZ ;  /* 0xfffffc1810087810 */ /* 0x000fc60007ffe0ff */
[----:B------:R-:W-:Y:S01]  /*0b10*/  IMAD R9, R38, 0x5c0, R9 ;  /* 0x000005c026097824 */ /* 0x000fe200078e0209 */
[----:B------:R-:W-:-:S04]  /*0b20*/  ISETP.GT.U32.AND P1, PT, R8, 0x270f, PT ;  /* 0x0000270f0800780c */ /* 0x000fc80003f24070 */
[----:B------:R-:W-:Y:S02]  /*0b30*/  IADD3 R9, PT, PT, R9, -0xfa00, RZ ;  /* 0xffff060009097810 */ /* 0x000fe40007ffe0ff */
[----:B-1----:R-:W-:-:S03]  /*0b40*/  IADD3 R12, PT, PT, R16, -0x3e4, RZ ;  /* 0xfffffc1c100c7810 */ /* 0x002fc60007ffe0ff */
[----:B0-----:R-:W-:-:S05]  /*0b50*/  IMAD.WIDE R8, R9, 0x4, R10 ;  /* 0x0000000409087825 */ /* 0x001fca00078e020a */
[----:B------:R-:W5:Y:S01]  /*0b60*/  @!P1 LDG.E.CONSTANT R22, desc[UR4][R8.64] ;  /* 0x0000000408169981 */ /* 0x000f62000c1e9900 */
[----:B------:R-:W-:Y:S02]  /*0b70*/  ISETP.GT.U32.AND P1, PT, R12, 0x270f, PT ;  /* 0x0000270f0c00780c */ /* 0x000fe40003f24070 */
[----:B------:R-:W-:Y:S02]  /*0b80*/  IADD3 R12, PT, PT, R16, -0x3e0, RZ ;  /* 0xfffffc20100c7810 */ /* 0x000fe40007ffe0ff */
[----:B------:R-:W-:-:S09]  /*0b90*/  MOV R57, RZ ;  /* 0x000000ff00397202 */ /* 0x000fd20000000f00 */
[----:B------:R-:W5:Y:S01]  /*0ba0*/  @!P1 LDG.E.CONSTANT R61, desc[UR4][R8.64+0x400] ;  /* 0x00040004083d9981 */ /* 0x000f62000c1e9900 */
[----:B------:R-:W-:-:S13]  /*0bb0*/  ISETP.GT.U32.AND P1, PT, R12, 0x270f, PT ;  /* 0x0000270f0c00780c */ /* 0x000fda0003f24070 */
[----:B------:R-:W5:Y:S01]  /*0bc0*/  @!P1 LDG.E.CONSTANT R57, desc[UR4][R8.64+0x800] ;  /* 0x0008000408399981 */ /* 0x000f62000c1e9900 */
[----:B------:R-:W-:Y:S02]  /*0bd0*/  IADD3 R12, PT, PT, R16, -0x3dc, RZ ;  /* 0xfffffc24100c7810 */ /* 0x000fe40007ffe0ff */
[----:B------:R-:W-:Y:S02]  /*0be0*/  MOV R35, RZ ;  /* 0x000000ff00237202 */ /* 0x000fe40000000f00 */
[----:B------:R-:W-:-:S13]  /*0bf0*/  ISETP.GT.U32.AND P1, PT, R12, 0x270f, PT ;  /* 0x0000270f0c00780c */ /* 0x000fda0003f24070 */
[----:B------:R-:W5:Y:S01]  /*0c00*/  @!P1 LDG.E.CONSTANT R35, desc[UR4][R8.64+0xc00] ;  /* 0x000c000408239981 */ /* 0x000f62000c1e9900 */
[----:B------:R-:W-:Y:S02]  /*0c10*/  ISETP.GE.U32.AND P1, PT, R0, 0x80, PT ;  /* 0x000000800000780c */ /* 0x000fe40003f26070 */
[----:B------:R-:W-:Y:S02]  /*0c20*/  IADD3 R14, PT, PT, R42, 0x24, RZ ;  /* 0x000000242a0e7810 */ /* 0x000fe40007ffe0ff */
[C---:B------:R-:W-:Y:S02]  /*0c30*/  IADD3 R12, PT, PT, R16.reuse, -0x3d8, RZ ;  /* 0xfffffc28100c7810 */ /* 0x040fe40007ffe0ff */
[----:B------:R-:W-:Y:S02]  /*0c40*/  IADD3 R13, PT, PT, R16, -0x3d4, RZ ;  /* 0xfffffc2c100d7810 */ /* 0x000fe40007ffe0ff */
[----:B------:R-:W-:Y:S02]  /*0c50*/  ISETP.GT.U32.AND P2, PT, R12, 0x270f, PT ;  /* 0x0000270f0c00780c */ /* 0x000fe40003f44070 */
[----:B------:R-:W-:-:S02]  /*0c60*/  ISETP.GT.U32.AND P3, PT, R13, 0x270f, PT ;  /* 0x0000270f0d00780c */ /* 0x000fc40003f64070 */
[----:B------:R-:W-:Y:S02]  /*0c70*/  IADD3 R12, PT, PT, R16, -0x3d0, RZ ;  /* 0xfffffc30100c7810 */ /* 0x000fe40007ffe0ff */
[----:B------:R-:W-:Y:S02]  /*0c80*/  @P1 IADD3 R14, PT, PT, R42, -0x2, RZ ;  /* 0xfffffffe2a0e1810 */ /* 0x000fe40007ffe0ff */
[----:B------:R-:W-:Y:S02]  /*0c90*/  IADD3 R13, PT, PT, R16, -0x3cc, RZ ;  /* 0xfffffc34100d7810 */ /* 0x000fe40007ffe0ff */
[----:B------:R-:W-:Y:S02]  /*0ca0*/  IADD3 R14, PT, PT, R14, -0x3e8, R17 ;  /* 0xfffffc180e0e7810 */ /* 0x000fe40007ffe011 */
[----:B------:R-:W-:Y:S02]  /*0cb0*/  IADD3 R15, PT, PT, R16, -0x3c8, RZ ;  /* 0xfffffc38100f7810 */ /* 0x000fe40007ffe0ff */
[----:B------:R-:W-:-:S02]  /*0cc0*/  ISETP.GT.U32.AND P1, PT, R14, 0x270f, PT ;  /* 0x0000270f0e00780c */ /* 0x000fc40003f24070 */
[----:B------:R-:W-:Y:S02]  /*0cd0*/  ISETP.GT.U32.AND P4, PT, R12, 0x270f, PT ;  /* 0x0000270f0c00780c */ /* 0x000fe40003f84070 */
[----:B------:R-:W-:Y:S02]  /*0ce0*/  ISETP.GT.U32.AND P5, PT, R13, 0x270f, PT ;  /* 0x0000270f0d00780c */ /* 0x000fe40003fa4070 */
[----:B------:R-:W-:Y:S01]  /*0cf0*/  ISETP.GT.U32.AND P6, PT, R15, 0x270f, PT ;  /* 0x0000270f0f00780c */ /* 0x000fe20003fc4070 */
[----:B------:R-:W0:Y:S01]  /*0d00*/  @!P0 S2R R28, SR_CgaCtaId ;  /* 0x00000000001c8919 */ /* 0x000e220000008800 */
[----:B------:R-:W-:Y:S02]  /*0d10*/  MOV R17, RZ ;  /* 0x000000ff00117202 */ /* 0x000fe40000000f00 */
[----:B------:R-:W-:Y:S02]  /*0d20*/  MOV R21, RZ ;  /* 0x000000ff00157202 */ /* 0x000fe40000000f00 */
[----:B------:R-:W-:Y:S01]  /*0d30*/  MOV R27, RZ ;  /* 0x000000ff001b7202 */ /* 0x000fe20000000f00 */
[----:B------:R-:W-:Y:S01]  /*0d40*/  @!P1 IMAD R15, R38, 0x5c0, R7 ;  /* 0x000005c0260f9824 */ /* 0x000fe200078e0207 */
[----:B------:R-:W-:Y:S01]  /*0d50*/  MOV R29, RZ ;  /* 0x000000ff001d7202 */ /* 0x000fe20000000f00 */
[----:B------:R-:W5:Y:S01]  /*0d60*/  @!P2 LDG.E.CONSTANT R17, desc[UR4][R8.64+0x1000] ;  /* 0x001000040811a981 */ /* 0x000f62000c1e9900 */
[----:B------:R-:W-:Y:S01]  /*0d70*/  MOV R31, RZ ;  /* 0x000000ff001f7202 */ /* 0x000fe20000000f00 */
[----:B------:R-:W-:-:S02]  /*0d80*/  @!P1 IMAD.WIDE R14, R15, 0x4, R10 ;  /* 0x000000040f0e9825 */ /* 0x000fc400078e020a */
[----:B------:R-:W5:Y:S04]  /*0d90*/  @!P3 LDG.E.CONSTANT R21, desc[UR4][R8.64+0x1400] ;  /* 0x001400040815b981 */ /* 0x000f68000c1e9900 */
[----:B------:R-:W5:Y:S04]  /*0da0*/  @!P4 LDG.E.CONSTANT R23, desc[UR4][R8.64+0x1800] ;  /* 0x001800040817c981 */ /* 0x000f68000c1e9900 */
[----:B------:R-:W5:Y:S04]  /*0db0*/  @!P5 LDG.E.CONSTANT R27, desc[UR4][R8.64+0x1c00] ;  /* 0x001c0004081bd981 */ /* 0x000f68000c1e9900 */
[----:B------:R1:W5:Y:S01]  /*0dc0*/  @!P6 LDG.E.CONSTANT R29, desc[UR4][R8.64+0x2000] ;  /* 0x00200004081de981 */ /* 0x000362000c1e9900 */
[----:B------:R-:W-:-:S03]  /*0dd0*/  IADD3 R12, PT, PT, R16, -0x3e6, RZ ;  /* 0xfffffc1a100c7810 */ /* 0x000fc60007ffe0ff */
[----:B------:R0:W5:Y:S01]  /*0de0*/  @!P1 LDG.E.CONSTANT R31, desc[UR4][R14.64] ;  /* 0x000000040e1f9981 */ /* 0x000162000c1e9900 */
[----:B------:R-:W-:Y:S02]  /*0df0*/  ISETP.GT.U32.AND P2, PT, R12, 0x270f, PT ;  /* 0x0000270f0c00780c */ /* 0x000fe40003f44070 */
[----:B-1----:R-:W-:-:S04]  /*0e00*/  IADD3 R8, PT, PT, R16, -0x3e2, RZ ;  /* 0xfffffc1e10087810 */ /* 0x002fc80007ffe0ff */
[----:B------:R-:W-:Y:S02]  /*0e10*/  ISETP.GT.U32.AND P1, PT, R8, 0x270f, PT ;  /* 0x0000270f0800780c */ /* 0x000fe40003f24070 */
[----:B------:R-:W-:-:S04]  /*0e20*/  @!P0 MOV R8, 0x400 ;  /* 0x0000040000088802 */ /* 0x000fc80000000f00 */
[----:B0-----:R-:W-:-:S07]  /*0e30*/  @!P0 LEA R15, R28, R8, 0x18 ;  /* 0x000000081c0f8211 */ /* 0x001fce00078ec0ff */
[----:B------:R-:W-:Y:S01]  /*0e40*/  @!P1 IMAD R9, R38, 0x5c0, R51 ;  /* 0x000005c026099824 */ /* 0x000fe200078e0233 */
[----:B------:R-:W-:-:S03]  /*0e50*/  IADD3 R14, PT, PT, R16, -0x3de, RZ ;  /* 0xfffffc22100e7810 */ /* 0x000fc60007ffe0ff */
[----:B------:R-:W-:Y:S01]  /*0e60*/  @!P1 IMAD.WIDE.U32 R8, R9, 0x4, R10 ;  /* 0x0000000409089825 */ /* 0x000fe200078e000a */
[----:B------:R-:W-:-:S03]  /*0e70*/  MOV R33, RZ ;  /* 0x000000ff00217202 */ /* 0x000fc60000000f00 */
[----:B------:R-:W-:-:S04]  /*0e80*/  @!P2 IMAD R13, R38, 0x5c0, R53 ;  /* 0x000005c0260da824 */ /* 0x000fc800078e0235 */
[----:B------:R-:W-:-:S05]  /*0e90*/  @!P2 IMAD.WIDE.U32 R12, R13, 0x4, R10 ;  /* 0x000000040d0ca825 */ /* 0x000fca00078e000a */
[----:B------:R0:W5:Y:S01]  /*0ea0*/  @!P2 LDG.E.CONSTANT R33, desc[UR4][R12.64] ;  /* 0x000000040c21a981 */ /* 0x000162000c1e9900 */
[----:B------:R-:W-:Y:S02]  /*0eb0*/  MOV R50, RZ ;  /* 0x000000ff00327202 */ /* 0x000fe40000000f00 */
[----:B------:R-:W-:Y:S02]  /*0ec0*/  MOV R28, RZ ;  /* 0x000000ff001c7202 */ /* 0x000fe40000000f00 */
[----:B------:R-:W-:Y:S01]  /*0ed0*/  MOV R52, RZ ;  /* 0x000000ff00347202 */ /* 0x000fe20000000f00 */
[----:B--2---:R1:W-:Y:S02]  /*0ee0*/  STS [R36], R59 ;  /* 0x0000003b24007388 */ /* 0x0043e40000000800 */
[----:B-1----:R-:W-:-:S06]  /*0ef0*/  MOV R59, RZ ;  /* 0x000000ff003b7202 */ /* 0x002fcc0000000f00 */
[----:B------:R-:W2:Y:S01]  /*0f00*/  @!P1 LDG.E.CONSTANT R59, desc[UR4][R8.64] ;  /* 0x00000004083b9981 */ /* 0x000ea2000c1e9900 */
[----:B------:R-:W-:-:S03]  /*0f10*/  ISETP.GT.U32.AND P1, PT, R14, 0x270f, PT ;  /* 0x0000270f0e00780c */ /* 0x000fc60003f24070 */
[----:B---3--:R1:W-:Y:S01]  /*0f20*/  STS [R36+0x400], R20 ;  /* 0x0004001424007388 */ /* 0x0083e20000000800 */
[----:B------:R-:W-:-:S09]  /*0f30*/  IADD3 R14, PT, PT, R16, -0x3da, RZ ;  /* 0xfffffc26100e7810 */ /* 0x000fd20007ffe0ff */
[----:B0-----:R-:W-:Y:S01]  /*0f40*/  @!P1 IMAD R13, R38, 0x5c0, R49 ;  /* 0x000005c0260d9824 */ /* 0x001fe200078e0231 */
[----:B-1----:R-:W-:-:S03]  /*0f50*/  MOV R20, RZ ;  /* 0x000000ff00147202 */ /* 0x002fc60000000f00 */
[----:B------:R-:W-:Y:S01]  /*0f60*/  @!P1 IMAD.WIDE.U32 R12, R13, 0x4, R10 ;  /* 0x000000040d0c9825 */ /* 0x000fe200078e000a */
[----:B------:R-:W-:-:S04]  /*0f70*/  @!P0 LEA R36, R0, R15, 0x2 ;  /* 0x0000000f00248211 */ /* 0x000fc800078e10ff */
[----:B------:R0:W3:Y:S01]  /*0f80*/  @!P1 LDG.E.CONSTANT R20, desc[UR4][R12.64] ;  /* 0x000000040c149981 */ /* 0x0000e2000c1e9900 */
[----:B------:R-:W-:Y:S02]  /*0f90*/  ISETP.GT.U32.AND P1, PT, R14, 0x270f, PT ;  /* 0x0000270f0e00780c */ /* 0x000fe40003f24070 */
[----:B------:R-:W-:Y:S01]  /*0fa0*/  IADD3 R14, PT, PT, R16, -0x3d6, RZ ;  /* 0xfffffc2a100e7810 */ /* 0x000fe20007ffe0ff */
[----:B----4-:R-:W-:Y:S03]  /*0fb0*/  @!P0 STS [R36+0x800], R30 ;  /* 0x0008001e24008388 */ /* 0x010fe60000000800 */
[----:B------:R-:W-:Y:S02]  /*0fc0*/  ISETP.GT.U32.AND P0, PT, R14, 0x270f, PT ;  /* 0x0000270f0e00780c */ /* 0x000fe40003f04070 */
[----:B------:R-:W-:-:S11]  /*0fd0*/  IADD3 R14, PT, PT, R16, -0x3d2, RZ ;  /* 0xfffffc2e100e7810 */ /* 0x000fd60007ffe0ff */
[----:B0-----:R-:W-:-:S04]  /*0fe0*/  @!P0 IMAD R13, R38, 0x5c0, R45 ;  /* 0x000005c0260d8824 */ /* 0x001fc800078e022d */
[----:B------:R-:W-:-:S05]  /*0ff0*/  @!P0 IMAD.WIDE.U32 R12, R13, 0x4, R10 ;  /* 0x000000040d0c8825 */ /* 0x000fca00078e000a */
[----:B------:R-:W4:Y:S01]  /*1000*/  @!P0 LDG.E.CONSTANT R50, desc[UR4][R12.64] ;  /* 0x000000040c328981 */ /* 0x000f22000c1e9900 */
[----:B------:R-:W-:Y:S01]  /*1010*/  ISETP.GT.U32.AND P0, PT, R14, 0x270f, PT ;  /* 0x0000270f0e00780c */ /* 0x000fe20003f04070 */
[----:B------:R-:W-:-:S04]  /*1020*/  @!P1 IMAD R9, R38, 0x5c0, R47 ;  /* 0x000005c026099824 */ /* 0x000fc800078e022f */
[----:B------:R-:W-:-:S05]  /*1030*/  @!P1 IMAD.WIDE.U32 R8, R9, 0x4, R10 ;  /* 0x0000000409089825 */ /* 0x000fca00078e000a */
[----:B------:R0:W4:Y:S01]  /*1040*/  @!P1 LDG.E.CONSTANT R28, desc[UR4][R8.64] ;  /* 0x00000004081c9981 */ /* 0x000122000c1e9900 */
[----:B------:R-:W-:Y:S02]  /*1050*/  IADD3 R14, PT, PT, R16, -0x3ce, RZ ;  /* 0xfffffc32100e7810 */ /* 0x000fe40007ffe0ff */
[----:B0-----:R-:W-:-:S04]  /*1060*/  @!P0 IMAD R9, R38, 0x5c0, R43 ;  /* 0x000005c026098824 */ /* 0x001fc800078e022b */
[----:B------:R-:W-:-:S05]  /*1070*/  @!P0 IMAD.WIDE.U32 R8, R9, 0x4, R10 ;  /* 0x0000000409088825 */ /* 0x000fca00078e000a */
[----:B------:R0:W4:Y:S01]  /*1080*/  @!P0 LDG.E.CONSTANT R52, desc[UR4][R8.64] ;  /* 0x0000000408348981 */ /* 0x000122000c1e9900 */
[----:B------:R-:W-:Y:S02]  /*1090*/  ISETP.GT.U32.AND P0, PT, R14, 0x270f, PT ;  /* 0x0000270f0e00780c */ /* 0x000fe40003f04070 */
[----:B------:R-:W-:Y:S02]  /*10a0*/  MOV R54, RZ ;  /* 0x000000ff00367202 */ /* 0x000fe40000000f00 */
[C---:B------:R-:W-:Y:S02]  /*10b0*/  IADD3 R14, PT, PT, R16.reuse, -0x3ca, RZ ;  /* 0xfffffc36100e7810 */ /* 0x040fe40007ffe0ff */
[----:B------:R-:W-:-:S07]  /*10c0*/  IADD3 R16, PT, PT, R16, -0x3c6, RZ ;  /* 0xfffffc3a10107810 */ /* 0x000fce0007ffe0ff */
[----:B------:R-:W-:-:S04]  /*10d0*/  @!P0 IMAD R13, R38, 0x5c0, R41 ;  /* 0x000005c0260d8824 */ /* 0x000fc800078e0229 */
[----:B------:R-:W-:Y:S01]  /*10e0*/  @!P0 IMAD.WIDE.U32 R12, R13, 0x4, R10 ;  /* 0x000000040d0c8825 */ /* 0x000fe200078e000a */
[----:B------:R-:W-:-:S04]  /*10f0*/  ISETP.GT.U32.AND P1, PT, R16, 0x270f, PT ;  /* 0x0000270f1000780c */ /* 0x000fc80003f24070 */
[----:B------:R-:W4:Y:S01]  /*1100*/  @!P0 LDG.E.CONSTANT R54, desc[UR4][R12.64] ;  /* 0x000000040c368981 */ /* 0x000f22000c1e9900 */
[----:B------:R-:W-:-:S03]  /*1110*/  ISETP.GT.U32.AND P0, PT, R14, 0x270f, PT ;  /* 0x0000270f0e00780c */ /* 0x000fc60003f04070 */
[----:B-----5:R1:W-:Y:S05]  /*1120*/  STS [R40+0x400], R61 ;  /* 0x0004003d28007388 */ /* 0x0203ea0000000800 */
[C---:B------:R-:W-:Y:S01]  /*1130*/  @!P1 IMAD R15, R38.reuse, 0x5c0, R37 ;  /* 0x000005c0260f9824 */ /* 0x040fe200078e0225 */
[----:B------:R5:W-:Y:S04]  /*1140*/  STS [R40+0x800], R57 ;  /* 0x0008003928007388 */ /* 0x000be80000000800 */
[----:B0-----:R-:W-:Y:S01]  /*1150*/  @!P0 IMAD R9, R38, 0x5c0, R39 ;  /* 0x000005c026098824 */ /* 0x001fe200078e0227 */
[----:B-1----:R-:W-:-:S03]  /*1160*/  MOV R61, RZ ;  /* 0x000000ff003d7202 */ /* 0x002fc60000000f00 */
[----:B------:R-:W-:Y:S01]  /*1170*/  @!P0 IMAD.WIDE.U32 R8, R9, 0x4, R10 ;  /* 0x0000000409088825 */ /* 0x000fe200078e000a */
[----:B-----5:R-:W-:-:S03]  /*1180*/  MOV R57, RZ ;  /* 0x000000ff00397202 */ /* 0x020fc60000000f00 */
[----:B------:R-:W-:-:S03]  /*1190*/  @!P1 IMAD.WIDE.U32 R10, R15, 0x4, R10 ;  /* 0x000000040f0a9825 */ /* 0x000fc600078e000a */
[----:B------:R-:W5:Y:S04]  /*11a0*/  @!P0 LDG.E.CONSTANT R57, desc[UR4][R8.64] ;  /* 0x0000000408398981 */ /* 0x000f68000c1e9900 */
[----:B------:R-:W5:Y:S04]  /*11b0*/  @!P1 LDG.E.CONSTANT R61, desc[UR4][R10.64] ;  /* 0x000000040a3d9981 */ /* 0x000f68000c1e9900 */
[----:B------:R-:W-:Y:S04]  /*11c0*/  STS [R40], R22 ;  /* 0x0000001628007388 */ /* 0x000fe80000000800 */
[----:B------:R-:W-:Y:S04]  /*11d0*/  STS [R40+0xc00], R35 ;  /* 0x000c002328007388 */ /* 0x000fe80000000800 */
[----:B------:R-:W-:Y:S04]  /*11e0*/  STS [R40+0x1000], R17 ;  /* 0x0010001128007388 */ /* 0x000fe80000000800 */
[----:B------:R-:W-:Y:S04]  /*11f0*/  STS [R40+0x1400], R21 ;  /* 0x0014001528007388 */ /* 0x000fe80000000800 */
[----:B------:R-:W-:Y:S04]  /*1200*/  STS [R40+0x1800], R23 ;  /* 0x0018001728007388 */ /* 0x000fe80000000800 */
[----:B------:R-:W-:Y:S04]  /*1210*/  STS [R40+0x1c00], R27 ;  /* 0x001c001b28007388 */ /* 0x000fe80000000800 */
[----:B------:R-:W-:Y:S04]  /*1220*/  STS [R40+0x2000], R29 ;  /* 0x0020001d28007388 */ /* 0x000fe80000000800 */
[----:B------:R-:W-:Y:S04]  /*1230*/  STS [R40+0x2400], R31 ;  /* 0x0024001f28007388 */ /* 0x000fe80000000800 */
[----:B------:R-:W-:Y:S04]  /*1240*/  STS [R40+0x2800], R33 ;  /* 0x0028002128007388 */ /* 0x000fe80000000800 */
[----:B--2---:R-:W-:Y:S04]  /*1250*/  STS [R40+0x2c00], R59 ;  /* 0x002c003b28007388 */ /* 0x004fe80000000800 */
[----:B---3--:R-:W-:Y:S04]  /*1260*/  STS [R40+0x3000], R20 ;  /* 0x0030001428007388 */ /* 0x008fe80000000800 */
[----:B----4-:R-:W-:Y:S04]  /*1270*/  STS [R40+0x3800], R50 ;  /* 0x0038003228007388 */ /* 0x010fe80000000800 */
[----:B------:R-:W-:Y:S04]  /*1280*/  STS [R40+0x3400], R28 ;  /* 0x0034001c28007388 */ /* 0x000fe80000000800 */
[----:B------:R-:W-:Y:S04]  /*1290*/  STS [R40+0x3c00], R52 ;  /* 0x003c003428007388 */ /* 0x000fe80000000800 */
[----:B------:R-:W-:Y:S04]  /*12a0*/  STS [R40+0x4000], R54 ;  /* 0x0040003628007388 */ /* 0x000fe80000000800 */
[----:B-----5:R-:W-:Y:S04]  /*12b0*/  STS [R40+0x4400], R57 ;  /* 0x0044003928007388 */ /* 0x020fe80000000800 */
[----:B------:R-:W-:Y:S01]  /*12c0*/  STS [R40+0x4800], R61 ;  /* 0x0048003d28007388 */ /* 0x000fe20000000800 */
[----:B------:R-:W-:Y:S06]  /*12d0*/  BAR.SYNC.DEFER_BLOCKING 0x0 ;  /* 0x0000000000007b1d */ /* 0x000fec0000010000 */
[----:B------:R-:W-:Y:S04]  /*12e0*/  LDS.64 R8, [R6] ;  /* 0x0000000006087984 */ /* 0x000fe80000000a00 */
[----:B------:R-:W0:Y:S04]  /*12f0*/  LDS.128 R12, [R5] ;  /* 0x00000000050c7984 */ /* 0x000e280000000c00 */
[----:B------:R-:W1:Y:S04]  /*1300*/  LDS.64 R10, [R6+0x100] ;  /* 0x00010000060a7984 */ /* 0x000e680000000a00 */
[----:B------:R-:W2:Y:S04]  /*1310*/  LDS.128 R20, [R5+0x50] ;  /* 0x0000500005147984 */ /* 0x000ea80000000c00 */
[----:B------:R-:W3:Y:S04]  /*1320*/  LDS.64 R16, [R6+0x200] ;  /* 0x0002000006107984 */ /* 0x000ee80000000a00 */
[----:B------:R-:W4:Y:S01]  /*1330*/  LDS.128 R28, [R5+0xb0] ;  /* 0x0000b000051c7984 */ /* 0x000f220000000c00 */
[C---:B0-----:R-:W-:Y:S01]  /*1340*/  FFMA R25, R12.reuse, R8, R25 ;  /* 0x000000080c197223 */ /* 0x041fe20000000019 */
[----:B------:R-:W-:-:S03]  /*1350*/  FFMA R12, R12, R9, R26 ;  /* 0x000000090c0c7223 */ /* 0x000fc6000000001a */
[-C--:B-1----:R-:W-:Y:S01]  /*1360*/  FFMA R25, R10, R13.reuse, R25 ;  /* 0x0000000d0a197223 */ /* 0x082fe20000000019 */
[----:B------:R-:W-:Y:S01]  /*1370*/  FFMA R12, R11, R13, R12 ;  /* 0x0000000d0b0c7223 */ /* 0x000fe2000000000c */
[C---:B--2---:R-:W-:Y:S01]  /*1380*/  FFMA R13, R23.reuse, R10, R32 ;  /* 0x0000000a170d7223 */ /* 0x044fe20000000020 */
[----:B------:R-:W-:Y:S01]  /*1390*/  FFMA R35, R23, R11, R48 ;  /* 0x0000000b17237223 */ /* 0x000fe20000000030 */
[----:B------:R-:W-:Y:S04]  /*13a0*/  LDS.64 R32, [R6+0x300] ;  /* 0x0003000006207984 */ /* 0x000fe80000000a00 */
[----:B------:R-:W0:Y:S01]  /*13b0*/  LDS.128 R8, [R5+0x60] ;  /* 0x0000600005087984 */ /* 0x000e220000000c00 */
[----:B---3--:R-:W-:Y:S01]  /*13c0*/  FFMA R23, R16, R14, R25 ;  /* 0x0000000e10177223 */ /* 0x008fe20000000019 */
[C---:B----4-:R-:W-:Y:S01]  /*13d0*/  FFMA R19, R30.reuse, R16, R19 ;  /* 0x000000101e137223 */ /* 0x050fe20000000013 */
[----:B------:R-:W-:-:S02]  /*13e0*/  FFMA R30, R30, R17, R24 ;  /* 0x000000111e1e7223 */ /* 0x000fc40000000018 */
[----:B------:R-:W1:Y:S01]  /*13f0*/  LDS.128 R24, [R5+0x110] ;  /* 0x0001100005187984 */ /* 0x000e620000000c00 */
[----:B------:R-:W-:Y:S01]  /*1400*/  FFMA R14, R17, R14, R12 ;  /* 0x0000000e110e7223 */ /* 0x000fe2000000000c */
[----:B0-----:R-:W-:Y:S01]  /*1410*/  FFMA R16, R16, R8, R13 ;  /* 0x0000000810107223 */ /* 0x001fe2000000000d */
[----:B------:R-:W-:Y:S01]  /*1420*/  FFMA R8, R8, R17, R35 ;  /* 0x0000001108087223 */ /* 0x000fe20000000023 */
[C---:B------:R-:W-:Y:S01]  /*1430*/  FFMA R35, R32.reuse, R31, R19 ;  /* 0x0000001f20237223 */ /* 0x040fe20000000013 */
[----:B------:R-:W0:Y:S01]  /*1440*/  LDS.64 R12, [R6+0x400] ;  /* 0x00040000060c7984 */ /* 0x000e220000000a00 */
[CC--:B------:R-:W-:Y:S01]  /*1450*/  FFMA R59, R32.reuse, R9.reuse, R16 ;  /* 0x00000009203b7223 */ /* 0x0c0fe20000000010 */
[----:B------:R-:W-:Y:S01]  /*1460*/  FFMA R8, R33, R9, R8 ;  /* 0x0000000921087223 */ /* 0x000fe20000000008 */
[----:B-1----:R-:W-:Y:S02]  /*1470*/  FFMA R9, R25, R32, R18 ;  /* 0x0000002019097223 */ /* 0x002fe40000000012 */
[----:B------:R-:W1:Y:S01]  /*1480*/  LDS.128 R16, [R5+0xc0] ;  /* 0x0000c00005107984 */ /* 0x000e620000000c00 */
[-C--:B------:R-:W-:Y:S01]  /*1490*/  FFMA R23, R32, R15.reuse, R23 ;  /* 0x0000000f20177223 */ /* 0x080fe20000000017 */
[C---:B------:R-:W-:Y:S01]  /*14a0*/  FFMA R15, R33.reuse, R15, R14 ;  /* 0x0000000f210f7223 */ /* 0x040fe2000000000e */
[----:B------:R-:W-:Y:S01]  /*14b0*/  FFMA R31, R33, R31, R30 ;  /* 0x0000001f211f7223 */ /* 0x000fe2000000001e */
[----:B------:R-:W-:Y:S01]  /*14c0*/  FFMA R25, R25, R33, R34 ;  /* 0x0000002119197223 */ /* 0x000fe20000000022 */
[----:B0-----:R-:W-:Y:S01]  /*14d0*/  FFMA R57, R12, R26, R9 ;  /* 0x0000001a0c397223 */ /* 0x001fe20000000009 */
[----:B------:R-:W-:-:S02]  /*14e0*/  FFMA R50, R13, R10, R8 ;  /* 0x0000000a0d327223 */ /* 0x000fc40000000008 */
[----:B------:R-:W-:Y:S01]  /*14f0*/  LDS.64 R8, [R6+0x500] ;  /* 0x0005000006087984 */ /* 0x000fe20000000a00 */
[----:B-1----:R-:W-:-:S03]  /*1500*/  FFMA R14, R12, R16, R35 ;  /* 0x000000100c0e7223 */ /* 0x002fc60000000023 */
[----:B------:R-:W0:Y:S01]  /*1510*/  LDS.128 R32, [R5+0x10] ;  /* 0x0000100005207984 */ /* 0x000e220000000c00 */
[----:B------:R-:W-:Y:S01]  /*1520*/  FFMA R30, R12, R10, R59 ;  /* 0x0000000a0c1e7223 */ /* 0x000fe2000000003b */
[-C--:B------:R-:W-:Y:S01]  /*1530*/  FFMA R48, R16, R13.reuse, R31 ;  /* 0x0000000d10307223 */ /* 0x080fe2000000001f */
[----:B------:R-:W-:Y:S01]  /*1540*/  FFMA R26, R26, R13, R25 ;  /* 0x0000000d1a1a7223 */ /* 0x000fe20000000019 */
[----:B0-----:R-:W-:Y:S01]  /*1550*/  FFMA R10, R12, R32, R23 ;  /* 0x000000200c0a7223 */ /* 0x001fe20000000017 */
[----:B------:R-:W-:Y:S02]  /*1560*/  FFMA R23, R8, R11, R30 ;  /* 0x0000000b08177223 */ /* 0x000fe4000000001e */
[----:B------:R-:W0:Y:S01]  /*1570*/  LDS.64 R30, [R6+0x600] ;  /* 0x00060000061e7984 */ /* 0x000e220000000a00 */
[----:B------:R-:W-:Y:S01]  /*1580*/  FFMA R32, R32, R13, R15 ;  /* 0x0000000d20207223 */ /* 0x000fe2000000000f */
[----:B------:R-:W-:Y:S01]  /*1590*/  FFMA R16, R27, R9, R26 ;  /* 0x000000091b107223 */ /* 0x000fe2000000001a */
[C---:B------:R-:W-:Y:S01]  /*15a0*/  FFMA R25, R9.reuse, R11, R50 ;  /* 0x0000000b09197223 */ /* 0x040fe20000000032 */
[CC--:B------:R-:W-:Y:S01]  /*15b0*/  FFMA R11, R8.reuse, R17.reuse, R14 ;  /* 0x00000011080b7223 */ /* 0x0c0fe2000000000e */
[C---:B------:R-:W-:Y:S01]  /*15c0*/  FFMA R26, R9.reuse, R17, R48 ;  /* 0x00000011091a7223 */ /* 0x040fe20000000030 */
[CC--:B------:R-:W-:Y:S01]  /*15d0*/  FFMA R17, R8.reuse, R33.reuse, R10 ;  /* 0x0000002108117223 */ /* 0x0c0fe2000000000a */
[----:B------:R-:W-:Y:S01]  /*15e0*/  FFMA R9, R9, R33, R32 ;  /* 0x0000002109097223 */ /* 0x000fe20000000020 */
[----:B------:R-:W1:Y:S01]  /*15f0*/  LDS.128 R12, [R5+0x120] ;  /* 0x00012000050c7984 */ /* 0x000e620000000c00 */
[----:B------:R-:W-:Y:S01]  /*1600*/  FFMA R57, R8, R27, R57 ;  /* 0x0000001b08397223 */ /* 0x000fe20000000039 */
[C---:B0-----:R-:W-:Y:S01]  /*1610*/  FFMA R32, R30.reuse, R34, R17 ;  /* 0x000000221e207223 */ /* 0x041fe20000000011 */
[----:B------:R-:W-:Y:S01]  /*1620*/  FFMA R48, R30, R18, R11 ;  /* 0x000000121e307223 */ /* 0x000fe2000000000b */
[C---:B------:R-:W-:Y:S01]  /*1630*/  FFMA R34, R31.reuse, R34, R9 ;  /* 0x000000221f227223 */ /* 0x040fe20000000009 */
[----:B------:R-:W-:Y:S01]  /*1640*/  FFMA R18, R31, R18, R26 ;  /* 0x000000121f127223 */ /* 0x000fe2000000001a */
[----:B------:R-:W0:Y:S04]  /*1650*/  LDS.128 R8, [R5+0x70] ;  /* 0x0000700005087984 */ /* 0x000e280000000c00 */
[----:B------:R-:W2:Y:S01]  /*1660*/  LDS.64 R26, [R6+0x700] ;  /* 0x00070000061a7984 */ /* 0x000ea20000000a00 */
[CC--:B-1----:R-:W-:Y:S01]  /*1670*/  FFMA R16, R12.reuse, R31.reuse, R16 ;  /* 0x0000001f0c107223 */ /* 0x0c2fe20000000010 */
[----:B------:R-:W-:Y:S01]  /*1680*/  FFMA R57, R12, R30, R57 ;  /* 0x0000001e0c397223 */ /* 0x000fe20000000039 */
[----:B0-----:R-:W-:Y:S01]  /*1690*/  FFMA R30, R30, R8, R23 ;  /* 0x000000081e1e7223 */ /* 0x001fe20000000017 */
[----:B------:R-:W-:-:S02]  /*16a0*/  FFMA R8, R8, R31, R25 ;  /* 0x0000001f08087223 */ /* 0x000fc40000000019 */
[C---:B--2---:R-:W-:Y:S01]  /*16b0*/  FFMA R57, R26.reuse, R13, R57 ;  /* 0x0000000d1a397223 */ /* 0x044fe20000000039 */
[----:B------:R-:W-:Y:S01]  /*16c0*/  FFMA R25, R13, R27, R16 ;  /* 0x0000001b0d197223 */ /* 0x000fe20000000010 */
[CC--:B------:R-:W-:Y:S01]  /*16d0*/  FFMA R31, R26.reuse, R19.reuse, R48 ;  /* 0x000000131a1f7223 */ /* 0x0c0fe20000000030 */
[C---:B------:R-:W-:Y:S01]  /*16e0*/  FFMA R33, R27.reuse, R19, R18 ;  /* 0x000000131b217223 */ /* 0x040fe20000000012 */
[----:B------:R-:W0:Y:S04]  /*16f0*/  LDS.64 R12, [R6+0x800] ;  /* 0x00080000060c7984 */ /* 0x000e280000000a00 */
[----:B------:R-:W1:Y:S01]  /*1700*/  LDS.128 R16, [R5+0xd0] ;  /* 0x0000d00005107984 */ /* 0x000e620000000c00 */
[C---:B------:R-:W-:Y:S01]  /*1710*/  FFMA R8, R27.reuse, R9, R8 ;  /* 0x000000091b087223 */ /* 0x040fe20000000008 */
[CC--:B------:R-:W-:Y:S01]  /*1720*/  FFMA R23, R26.reuse, R35.reuse, R32 ;  /* 0x000000231a177223 */ /* 0x0c0fe20000000020 */
[----:B------:R-:W-:Y:S01]  /*1730*/  FFMA R61, R27, R35, R34 ;  /* 0x000000231b3d7223 */ /* 0x000fe20000000022 */
[----:B------:R-:W-:Y:S01]  /*1740*/  FFMA R59, R26, R9, R30 ;  /* 0x000000091a3b7223 */ /* 0x000fe2000000001e */
[----:B0-----:R-:W-:-:S02]  /*1750*/  FFMA R50, R13, R10, R8 ;  /* 0x0000000a0d327223 */ /* 0x001fc40000000008 */
[----:B------:R-:W0:Y:S01]  /*1760*/  LDS.64 R8, [R6+0x900] ;  /* 0x0009000006087984 */ /* 0x000e220000000a00 */
[----:B-1----:R-:W-:-:S03]  /*1770*/  FFMA R48, R16, R13, R33 ;  /* 0x0000000d10307223 */ /* 0x002fc60000000021 */
[----:B------:R-:W1:Y:S01]  /*1780*/  LDS.128 R32, [R5+0x20] ;  /* 0x0000200005207984 */ /* 0x000e620000000c00 */
[C---:B------:R-:W-:Y:S01]  /*1790*/  FFMA R30, R12.reuse, R10, R59 ;  /* 0x0000000a0c1e7223 */ /* 0x040fe2000000003b */
[----:B------:R-:W-:Y:S01]  /*17a0*/  FFMA R27, R12, R14, R57 ;  /* 0x0000000e0c1b7223 */ /* 0x000fe20000000039 */
[----:B------:R-:W-:Y:S01]  /*17b0*/  FFMA R14, R14, R13, R25 ;  /* 0x0000000d0e0e7223 */ /* 0x000fe20000000019 */
[----:B------:R-:W-:Y:S02]  /*17c0*/  FFMA R26, R12, R16, R31 ;  /* 0x000000100c1a7223 */ /* 0x000fe4000000001f */
[----:B0-----:R-:W-:Y:S01]  /*17d0*/  FFMA R27, R8, R15, R27 ;  /* 0x0000000f081b7223 */ /* 0x001fe2000000001b */
[----:B-1----:R-:W-:Y:S01]  /*17e0*/  FFMA R10, R12, R32, R23 ;  /* 0x000000200c0a7223 */ /* 0x002fe20000000017 */
[----:B------:R-:W-:Y:S02]  /*17f0*/  FFMA R23, R8, R11, R30 ;  /* 0x0000000b08177223 */ /* 0x000fe4000000001e */
[----:B------:R-:W0:Y:S01]  /*1800*/  LDS.64 R30, [R6+0xa00] ;  /* 0x000a0000061e7984 */ /* 0x000e220000000a00 */
[----:B------:R-:W-:Y:S01]  /*1810*/  FFMA R32, R32, R13, R61 ;  /* 0x0000000d20207223 */ /* 0x000fe2000000003d */
[----:B------:R-:W-:-:S02]  /*1820*/  FFMA R16, R15, R9, R14 ;  /* 0x000000090f107223 */ /* 0x000fc4000000000e */
[----:B------:R-:W1:Y:S01]  /*1830*/  LDS.128 R12, [R5+0x130] ;  /* 0x00013000050c7984 */ /* 0x000e620000000c00 */
[C---:B------:R-:W-:Y:S01]  /*1840*/  FFMA R25, R9.reuse, R11, R50 ;  /* 0x0000000b09197223 */ /* 0x040fe20000000032 */
[CC--:B------:R-:W-:Y:S01]  /*1850*/  FFMA R11, R8.reuse, R17.reuse, R26 ;  /* 0x00000011080b7223 */ /* 0x0c0fe2000000001a */
[C---:B------:R-:W-:Y:S01]  /*1860*/  FFMA R26, R9.reuse, R17, R48 ;  /* 0x00000011091a7223 */ /* 0x040fe20000000030 */
[-C--:B------:R-:W-:Y:S01]  /*1870*/  FFMA R17, R8, R33.reuse, R10 ;  /* 0x0000002108117223 */ /* 0x080fe2000000000a */
[----:B------:R-:W-:-:S03]  /*1880*/  FFMA R9, R9, R33, R32 ;  /* 0x0000002109097223 */ /* 0x000fc60000000020 */
[C---:B0-----:R-:W-:Y:S01]  /*1890*/  FFMA R32, R30.reuse, R34, R17 ;  /* 0x000000221e207223 */ /* 0x041fe20000000011 */
[----:B------:R-:W-:Y:S01]  /*18a0*/  FFMA R48, R30, R18, R11 ;  /* 0x000000121e307223 */ /* 0x000fe2000000000b */
[C---:B------:R-:W-:Y:S01]  /*18b0*/  FFMA R34, R31.reuse, R34, R9 ;  /* 0x000000221f227223 */ /* 0x040fe20000000009 */
[----:B------:R-:W-:Y:S01]  /*18c0*/  FFMA R18, R31, R18, R26 ;  /* 0x000000121f127223 */ /* 0x000fe2000000001a */
[----:B------:R-:W0:Y:S01]  /*18d0*/  LDS.128 R8, [R5+0x80] ;  /* 0x0000800005087984 */ /* 0x000e220000000c00 */
[----:B-1----:R-:W-:-:S03]  /*18e0*/  FFMA R17, R12, R30, R27 ;  /* 0x0000001e0c117223 */ /* 0x002fc6000000001b */
[----:B------:R-:W1:Y:S01]  /*18f0*/  LDS.64 R26, [R6+0xb00] ;  /* 0x000b0000061a7984 */ /* 0x000e620000000a00 */
[-C--:B------:R-:W-:Y:S01]  /*1900*/  FFMA R16, R12, R31.reuse, R16 ;  /* 0x0000001f0c107223 */ /* 0x080fe20000000010 */
[----:B0-----:R-:W-:Y:S01]  /*1910*/  FFMA R30, R30, R8, R23 ;  /* 0x000000081e1e7223 */ /* 0x001fe20000000017 */
[----:B------:R-:W-:Y:S01]  /*1920*/  FFMA R8, R8, R31, R25 ;  /* 0x0000001f08087223 */ /* 0x000fe20000000019 */
[C---:B-1----:R-:W-:Y:S01]  /*1930*/  FFMA R25, R26.reuse, R13, R17 ;  /* 0x0000000d1a197223 */ /* 0x042fe20000000011 */
[----:B------:R-:W-:Y:S01]  /*1940*/  FFMA R31, R13, R27, R16 ;  /* 0x0000001b0d1f7223 */ /* 0x000fe20000000010 */
[CC--:B------:R-:W-:Y:S01]  /*1950*/  FFMA R33, R26.reuse, R19.reuse, R48 ;  /* 0x000000131a217223 */ /* 0x0c0fe20000000030 */
[C---:B------:R-:W-:Y:S01]  /*1960*/  FFMA R57, R27.reuse, R19, R18 ;  /* 0x000000131b397223 */ /* 0x040fe20000000012 */
[----:B------:R-:W0:Y:S04]  /*1970*/  LDS.64 R12, [R6+0xc00] ;  /* 0x000c0000060c7984 */ /* 0x000e280000000a00 */
[----:B------:R-:W1:Y:S01]  /*1980*/  LDS.128 R16, [R5+0xe0] ;  /* 0x0000e00005107984 */ /* 0x000e620000000c00 */
[CC--:B------:R-:W-:Y:S01]  /*1990*/  FFMA R8, R27.reuse, R9.reuse, R8 ;  /* 0x000000091b087223 */ /* 0x0c0fe20000000008 */
[C---:B------:R-:W-:Y:S01]  /*19a0*/  FFMA R59, R26.reuse, R9, R30 ;  /* 0x000000091a3b7223 */ /* 0x040fe2000000001e */
[-C--:B------:R-:W-:Y:S01]  /*19b0*/  FFMA R23, R26, R35.reuse, R32 ;  /* 0x000000231a177223 */ /* 0x080fe20000000020 */
[----:B------:R-:W-:Y:S01]  /*19c0*/  FFMA R27, R27, R35, R34 ;  /* 0x000000231b1b7223 */ /* 0x000fe20000000022 */
[----:B0-----:R-:W-:-:S02]  /*19d0*/  FFMA R50, R13, R10, R8 ;  /* 0x0000000a0d327223 */ /* 0x001fc40000000008 */
[----:B------:R-:W0:Y:S01]  /*19e0*/  LDS.64 R8, [R6+0xd00] ;  /* 0x000d000006087984 */ /* 0x000e220000000a00 */
[----:B-1----:R-:W-:-:S03]  /*19f0*/  FFMA R30, R12, R16, R33 ;  /* 0x000000100c1e7223 */ /* 0x002fc60000000021 */
[----:B------:R-:W1:Y:S01]  /*1a00*/  LDS.128 R32, [R5+0x30] ;  /* 0x0000300005207984 */ /* 0x000e620000000c00 */
[C---:B------:R-:W-:Y:S01]  /*1a10*/  FFMA R26, R12.reuse, R10, R59 ;  /* 0x0000000a0c1a7223 */ /* 0x040fe2000000003b */
[----:B------:R-:W-:Y:S01]  /*1a20*/  FFMA R25, R12, R14, R25 ;  /* 0x0000000e0c197223 */ /* 0x000fe20000000019 */
[-C--:B------:R-:W-:Y:S01]  /*1a30*/  FFMA R14, R14, R13.reuse, R31 ;  /* 0x0000000d0e0e7223 */ /* 0x080fe2000000001f */
[----:B------:R-:W-:Y:S02]  /*1a40*/  FFMA R48, R16, R13, R57 ;  /* 0x0000000d10307223 */ /* 0x000fe40000000039 */
[----:B0-----:R-:W-:Y:S01]  /*1a50*/  FFMA R31, R8, R15, R25 ;  /* 0x0000000f081f7223 */ /* 0x001fe20000000019 */
[----:B-1----:R-:W-:Y:S01]  /*1a60*/  FFMA R10, R12, R32, R23 ;  /* 0x000000200c0a7223 */ /* 0x002fe20000000017 */
[----:B------:R-:W-:Y:S01]  /*1a70*/  FFMA R32, R32, R13, R27 ;  /* 0x0000000d20207223 */ /* 0x000fe2000000001b */
[----:B------:R-:W-:Y:S02]  /*1a80*/  FFMA R23, R8, R11, R26 ;  /* 0x0000000b08177223 */ /* 0x000fe4000000001a */
[----:B------:R-:W0:Y:S01]  /*1a90*/  LDS.64 R26, [R6+0xe00] ;  /* 0x000e0000061a7984 */ /* 0x000e220000000a00 */
[----:B------:R-:W-:-:S03]  /*1aa0*/  FFMA R16, R15, R9, R14 ;  /* 0x000000090f107223 */ /* 0x000fc6000000000e */
        /* <DEDUP_REMOVED lines=18> */
[-C--:B------:R-:W-:Y:S01]  /*1bd0*/  FFMA R27, R30, R19.reuse, R48 ;  /* 0x000000131e1b7223 */ /* 0x080fe20000000030 */
[----:B------:R-:W0:Y:S01]  /*1be0*/  LDS.64 R12, [R6+0x1000] ;  /* 0x00100000060c7984 */ /* 0x000e220000000a00 */
[----:B------:R-:W-:-:S03]  /*1bf0*/  FFMA R33, R31, R19, R18 ;  /* 0x000000131f217223 */ /* 0x000fc60000000012 */
[----:B------:R-:W1:Y:S01]  /*1c00*/  LDS.128 R16, [R5+0xf0] ;  /* 0x0000f00005107984 */ /* 0x000e620000000c00 */
[CC--:B------:R-:W-:Y:S01]  /*1c10*/  FFMA R57, R30.reuse, R9.reuse, R26 ;  /* 0x000000091e397223 */ /* 0x0c0fe2000000001a */
[C---:B------:R-:W-:Y:S01]  /*1c20*/  FFMA R8, R31.reuse, R9, R8 ;  /* 0x000000091f087223 */ /* 0x040fe20000000008 */
[-C--:B------:R-:W-:Y:S01]  /*1c30*/  FFMA R9, R30, R35.reuse, R32 ;  /* 0x000000231e097223 */ /* 0x080fe20000000020 */
[----:B------:R-:W-:Y:S01]  /*1c40*/  FFMA R31, R31, R35, R34 ;  /* 0x000000231f1f7223 */ /* 0x000fe20000000022 */
[CC--:B0-----:R-:W-:Y:S01]  /*1c50*/  FFMA R30, R12.reuse, R10.reuse, R57 ;  /* 0x0000000a0c1e7223 */ /* 0x0c1fe20000000039 */
[----:B------:R-:W-:Y:S01]  /*1c60*/  FFMA R10, R13, R10, R8 ;  /* 0x0000000a0d0a7223 */ /* 0x000fe20000000008 */
[----:B-1----:R-:W-:Y:S01]  /*1c70*/  FFMA R8, R12, R16, R27 ;  /* 0x000000100c087223 */ /* 0x002fe2000000001b */
[-C--:B------:R-:W-:Y:S01]  /*1c80*/  FFMA R16, R16, R13.reuse, R33 ;  /* 0x0000000d10107223 */ /* 0x080fe20000000021 */
[----:B------:R-:W-:Y:S04]  /*1c90*/  LDS.64 R26, [R6+0x1100] ;  /* 0x00110000061a7984 */ /* 0x000fe80000000a00 */
[----:B------:R-:W0:Y:S01]  /*1ca0*/  LDS.128 R32, [R5+0x40] ;  /* 0x0000400005207984 */ /* 0x000e220000000c00 */
[----:B------:R-:W-:Y:S01]  /*1cb0*/  FFMA R23, R12, R14, R23 ;  /* 0x0000000e0c177223 */ /* 0x000fe20000000017 */
[-C--:B------:R-:W-:Y:S01]  /*1cc0*/  FFMA R14, R14, R13.reuse, R25 ;  /* 0x0000000d0e0e7223 */ /* 0x080fe20000000019 */
[----:B0-----:R-:W-:Y:S01]  /*1cd0*/  FFMA R12, R12, R32, R9 ;  /* 0x000000200c0c7223 */ /* 0x001fe20000000009 */
[----:B------:R-:W-:Y:S01]  /*1ce0*/  FFMA R32, R32, R13, R31 ;  /* 0x0000000d20207223 */ /* 0x000fe2000000001f */
[C---:B------:R-:W-:Y:S01]  /*1cf0*/  FFMA R13, R26.reuse, R15, R23 ;  /* 0x0000000f1a0d7223 */ /* 0x040fe20000000017 */
[C---:B------:R-:W-:Y:S01]  /*1d00*/  FFMA R23, R26.reuse, R11, R30 ;  /* 0x0000000b1a177223 */ /* 0x040fe2000000001e */
[----:B------:R-:W-:Y:S01]  /*1d10*/  FFMA R14, R15, R27, R14 ;  /* 0x0000001b0f0e7223 */ /* 0x000fe2000000000e */
[----:B------:R-:W0:Y:S01]  /*1d20*/  LDS.64 R30, [R6+0x1200] ;  /* 0x00120000061e7984 */ /* 0x000e220000000a00 */
[----:B------:R-:W-:Y:S01]  /*1d30*/  FFMA R25, R27, R11, R10 ;  /* 0x0000000b1b197223 */ /* 0x000fe2000000000a */
[----:B------:R-:W-:-:S02]  /*1d40*/  FFMA R15, R26, R17, R8 ;  /* 0x000000111a0f7223 */ /* 0x000fc40000000008 */
[----:B------:R-:W1:Y:S01]  /*1d50*/  LDS.128 R8, [R5+0x150] ;  /* 0x0001500005087984 */ /* 0x000e620000000c00 */
[C---:B------:R-:W-:Y:S01]  /*1d60*/  FFMA R16, R27.reuse, R17, R16 ;  /* 0x000000111b107223 */ /* 0x040fe20000000010 */
[-C--:B------:R-:W-:Y:S01]  /*1d70*/  FFMA R17, R26, R33.reuse, R12 ;  /* 0x000000211a117223 */ /* 0x080fe2000000000c */
[----:B------:R-:W-:Y:S01]  /*1d80*/  FFMA R27, R27, R33, R32 ;  /* 0x000000211b1b7223 */ /* 0x000fe20000000020 */
[CC--:B0-----:R-:W-:Y:S01]  /*1d90*/  FFMA R26, R30.reuse, R18.reuse, R15 ;  /* 0x000000121e1a7223 */ /* 0x0c1fe2000000000f */
[C---:B------:R-:W-:Y:S01]  /*1da0*/  FFMA R32, R31.reuse, R18, R16 ;  /* 0x000000121f207223 */ /* 0x040fe20000000010 */
[-C--:B------:R-:W-:Y:S01]  /*1db0*/  FFMA R18, R30, R34.reuse, R17 ;  /* 0x000000221e127223 */ /* 0x080fe20000000011 */
[----:B------:R-:W-:Y:S01]  /*1dc0*/  FFMA R34, R31, R34, R27 ;  /* 0x000000221f227223 */ /* 0x000fe2000000001b */
[C---:B-1----:R-:W-:Y:S01]  /*1dd0*/  FFMA R27, R8.reuse, R30, R13 ;  /* 0x0000001e081b7223 */ /* 0x042fe2000000000d */
[----:B------:R-:W-:Y:S01]  /*1de0*/  FFMA R8, R8, R31, R14 ;  /* 0x0000001f08087223 */ /* 0x000fe2000000000e */
[----:B------:R-:W0:Y:S04]  /*1df0*/  LDS.64 R16, [R6+0x1300] ;  /* 0x0013000006107984 */ /* 0x000e280000000a00 */
[----:B------:R-:W1:Y:S01]  /*1e00*/  LDS.128 R12, [R5+0xa0] ;  /* 0x0000a000050c7984 */ /* 0x000e620000000c00 */
[----:B0-----:R-:W-:Y:S01]  /*1e10*/  FFMA R27, R16, R9, R27 ;  /* 0x00000009101b7223 */ /* 0x001fe2000000001b */
[----:B-1----:R-:W-:Y:S01]  /*1e20*/  FFMA R30, R30, R12, R23 ;  /* 0x0000000c1e1e7223 */ /* 0x002fe20000000017 */
[----:B------:R-:W-:Y:S01]  /*1e30*/  FFMA R12, R12, R31, R25 ;  /* 0x0000001f0c0c7223 */ /* 0x000fe20000000019 */
[----:B------:R-:W-:Y:S01]  /*1e40*/  FFMA R31, R9, R17, R8 ;  /* 0x00000011091f7223 */ /* 0x000fe20000000008 */
[C---:B------:R-:W-:Y:S01]  /*1e50*/  FFMA R23, R16.reuse, R19, R26 ;  /* 0x0000001310177223 */ /* 0x040fe2000000001a */
[C---:B------:R-:W-:Y:S01]  /*1e60*/  FFMA R59, R16.reuse, R35, R18 ;  /* 0x00000023103b7223 */ /* 0x040fe20000000012 */
[C---:B------:R-:W-:Y:S01]  /*1e70*/  FFMA R25, R17.reuse, R19, R32 ;  /* 0x0000001311197223 */ /* 0x040fe20000000020 */
[----:B------:R-:W0:Y:S01]  /*1e80*/  LDS.64 R8, [R6+0x1400] ;  /* 0x0014000006087984 */ /* 0x000e220000000a00 */
[-C--:B------:R-:W-:Y:S01]  /*1e90*/  FFMA R57, R16, R13.reuse, R30 ;  /* 0x0000000d10397223 */ /* 0x080fe2000000001e */
[C---:B------:R-:W-:Y:S01]  /*1ea0*/  FFMA R26, R17.reuse, R13, R12 ;  /* 0x0000000d111a7223 */ /* 0x040fe2000000000c */
[----:B------:R-:W-:Y:S01]  /*1eb0*/  FFMA R35, R17, R35, R34 ;  /* 0x0000002311237223 */ /* 0x000fe20000000022 */
[----:B------:R-:W-:Y:S04]  /*1ec0*/  LDS.64 R12, [R6+0x1500] ;  /* 0x00150000060c7984 */ /* 0x000fe80000000a00 */
[----:B------:R-:W1:Y:S01]  /*1ed0*/  LDS.128 R16, [R5+0x100] ;  /* 0x0001000005107984 */ /* 0x000e620000000c00 */
[C---:B0-----:R-:W-:Y:S01]  /*1ee0*/  FFMA R33, R8.reuse, R10, R27 ;  /* 0x0000000a08217223 */ /* 0x041fe2000000001b */
[C---:B------:R-:W-:Y:S01]  /*1ef0*/  FFMA R30, R8.reuse, R14, R57 ;  /* 0x0000000e081e7223 */ /* 0x040fe20000000039 */
[----:B------:R-:W-:Y:S01]  /*1f00*/  FFMA R32, R8, R20, R59 ;  /* 0x0000001408207223 */ /* 0x000fe2000000003b */
[-C--:B------:R-:W-:Y:S01]  /*1f10*/  FFMA R34, R10, R9.reuse, R31 ;  /* 0x000000090a227223 */ /* 0x080fe2000000001f */
[C---:B------:R-:W-:Y:S01]  /*1f20*/  FFMA R14, R9.reuse, R14, R26 ;  /* 0x0000000e090e7223 */ /* 0x040fe2000000001a */
[----:B-1----:R-:W-:Y:S01]  /*1f30*/  FFMA R8, R8, R16, R23 ;  /* 0x0000001008087223 */ /* 0x002fe20000000017 */
[----:B------:R-:W-:Y:S01]  /*1f40*/  FFMA R16, R16, R9, R25 ;  /* 0x0000000910107223 */ /* 0x000fe20000000019 */
[----:B------:R-:W-:Y:S01]  /*1f50*/  FFMA R20, R9, R20, R35 ;  /* 0x0000001409147223 */ /* 0x000fe20000000023 */
[C---:B------:R-:W-:Y:S01]  /*1f60*/  FFMA R23, R12.reuse, R11, R33 ;  /* 0x0000000b0c177223 */ /* 0x040fe20000000021 */
[----:B------:R-:W-:Y:S01]  /*1f70*/  FFMA R34, R11, R13, R34 ;  /* 0x0000000d0b227223 */ /* 0x000fe20000000022 */
[C---:B------:R-:W-:Y:S01]  /*1f80*/  FFMA R25, R12.reuse, R17, R8 ;  /* 0x000000110c197223 */ /* 0x040fe20000000008 */
[----:B------:R-:W0:Y:S01]  /*1f90*/  LDS.64 R26, [R6+0x1600] ;  /* 0x00160000061a7984 */ /* 0x000e220000000a00 */
[----:B------:R-:W-:-:S03]  /*1fa0*/  FFMA R31, R12, R15, R30 ;  /* 0x0000000f0c1f7223 */ /* 0x000fc6000000001e */
[----:B------:R-:W1:Y:S01]  /*1fb0*/  LDS.128 R8, [R5+0x160] ;  /* 0x0001600005087984 */ /* 0x000e620000000c00 */
[C---:B------:R-:W-:Y:S01]  /*1fc0*/  FFMA R30, R13.reuse, R15, R14 ;  /* 0x0000000f0d1e7223 */ /* 0x040fe2000000000e */
[----:B------:R-:W-:Y:S02]  /*1fd0*/  FFMA R33, R12, R21, R32 ;  /* 0x000000150c217223 */ /* 0x000fe40000000020 */
[----:B------:R-:W2:Y:S01]  /*1fe0*/  LDS.64 R14, [R6+0x1700] ;  /* 0x00170000060e7984 */ /* 0x000ea20000000a00 */
[C---:B------:R-:W-:Y:S01]  /*1ff0*/  FFMA R48, R13.reuse, R17, R16 ;  /* 0x000000110d307223 */ /* 0x040fe20000000010 */
[----:B------:R-:W-:Y:S02]  /*2000*/  FFMA R32, R13, R21, R20 ;  /* 0x000000150d207223 */ /* 0x000fe40000000014 */
[----:B------:R-:W3:Y:S04]  /*2010*/  LDS.64 R12, [R6+0x1800] ;  /* 0x00180000060c7984 */ /* 0x000ee80000000a00 */
[----:B------:R-:W4:Y:S01]  /*2020*/  LDS.64 R16, [R6+0x1900] ;  /* 0x0019000006107984 */ /* 0x000f220000000a00 */
[----:B------:R-:W-:-:S04]  /*2030*/  IADD3 R38, PT, PT, R38, 0x1, RZ ;  /* 0x0000000126267810 */ /* 0x000fc80007ffe0ff */
[----:B------:R-:W-:Y:S01]  /*2040*/  ISETP.NE.AND P0, PT, R38, 0x57, PT ;  /* 0x000000572600780c */ /* 0x000fe20003f05270 */
[----:B0-----:R-:W-:Y:S01]  /*2050*/  FFMA R20, R26, R18, R25 ;  /* 0x000000121a147223 */ /* 0x001fe20000000019 */
[C---:B-1----:R-:W-:Y:S01]  /*2060*/  FFMA R23, R8.reuse, R26, R23 ;  /* 0x0000001a08177223 */ /* 0x042fe20000000017 */
[----:B------:R-:W-:Y:S01]  /*2070*/  FFMA R34, R8, R27, R34 ;  /* 0x0000001b08227223 */ /* 0x000fe20000000022 */
[----:B------:R-:W-:Y:S02]  /*2080*/  FFMA R48, R27, R18, R48 ;  /* 0x000000121b307223 */ /* 0x000fe40000000030 */
[----:B--2---:R-:W-:Y:S01]  /*2090*/  FFMA R23, R14, R9, R23 ;  /* 0x000000090e177223 */ /* 0x004fe20000000017 */
[----:B------:R-:W-:Y:S01]  /*20a0*/  FFMA R9, R9, R15, R34 ;  /* 0x0000000f09097223 */ /* 0x000fe20000000022 */
[----:B------:R-:W-:Y:S01]  /*20b0*/  FFMA R18, R26, R28, R31 ;  /* 0x0000001c1a127223 */ /* 0x000fe2000000001f */
[-C--:B------:R-:W-:Y:S01]  /*20c0*/  FFMA R21, R14, R19.reuse, R20 ;  /* 0x000000130e157223 */ /* 0x080fe20000000014 */
[----:B---3--:R-:W-:Y:S01]  /*20d0*/  FFMA R23, R12, R10, R23 ;  /* 0x0000000a0c177223 */ /* 0x008fe20000000017 */
[----:B------:R-:W-:Y:S01]  /*20e0*/  FFMA R30, R27, R28, R30 ;  /* 0x0000001c1b1e7223 */ /* 0x000fe2000000001e */
[----:B------:R-:W-:Y:S01]  /*20f0*/  FFMA R8, R15, R19, R48 ;  /* 0x000000130f087223 */ /* 0x000fe20000000030 */
[----:B------:R-:W-:Y:S01]  /*2100*/  FFMA R10, R10, R13, R9 ;  /* 0x0000000d0a0a7223 */ /* 0x000fe20000000009 */
[-C--:B------:R-:W-:Y:S01]  /*2110*/  FFMA R25, R26, R22.reuse, R33 ;  /* 0x000000161a197223 */ /* 0x080fe20000000021 */
[----:B------:R-:W-:Y:S01]  /*2120*/  FFMA R26, R27, R22, R32 ;  /* 0x000000161b1a7223 */ /* 0x000fe20000000020 */
[-C--:B------:R-:W-:Y:S01]  /*2130*/  FFMA R32, R14, R29.reuse, R18 ;  /* 0x0000001d0e207223 */ /* 0x080fe20000000012 */
[-C--:B------:R-:W-:Y:S01]  /*2140*/  FFMA R19, R12, R24.reuse, R21 ;  /* 0x000000180c137223 */ /* 0x080fe20000000015 */
[----:B------:R-:W-:Y:S01]  /*2150*/  FFMA R48, R15, R29, R30 ;  /* 0x0000001d0f307223 */ /* 0x000fe2000000001e */
[----:B------:R-:W-:Y:S01]  /*2160*/  FFMA R24, R13, R24, R8 ;  /* 0x000000180d187223 */ /* 0x000fe20000000008 */
[----:B----4-:R-:W-:Y:S01]  /*2170*/  FFMA R18, R16, R11, R23 ;  /* 0x0000000b10127223 */ /* 0x010fe20000000017 */
[----:B------:R-:W-:Y:S01]  /*2180*/  FFMA R34, R11, R17, R10 ;  /* 0x000000110b227223 */ /* 0x000fe2000000000a */
[----:B------:R-:W-:Y:S06]  /*2190*/  @P0 BRA `(.L_x_6) ;  /* 0xffffffe400f40947 */ /* 0x000fec000383ffff */
[----:B------:R-:W0:Y:S01]  /*21a0*/  S2R R0, SR_TID.X ;  /* 0x0000000000007919 */ /* 0x000e220000002100 */
[----:B------:R-:W1:Y:S01]  /*21b0*/  LDC.64 R2, c[0x0][0x390] ;  /* 0x0000e400ff027b82 */ /* 0x000e620000000a00 */
[----:B0-----:R-:W-:-:S05]  /*21c0*/  SHF.R.U32.HI R4, RZ, 0x7, R0 ;  /* 0x00000007ff047819 */ /* 0x001fca0000011600 */
[----:B------:R-:W-:Y:S01]  /*21d0*/  IMAD R55, R4, 0x9c400, R55 ;  /* 0x0009c40004377824 */ /* 0x000fe200078e0237 */
[C---:B------:R-:W-:Y:S02]  /*21e0*/  SHF.L.U32 R4, R0.reuse, 0x3, RZ ;  /* 0x0000000300047819 */ /* 0x040fe400000006ff */
[----:B------:R-:W-:Y:S02]  /*21f0*/  SHF.L.U32 R0, R0, 0x1, RZ ;  /* 0x0000000100007819 */ /* 0x000fe400000006ff */
[----:B------:R-:W-:Y:S02]  /*2200*/  LEA R55, R46, R55, 0xa ;  /* 0x000000372e377211 */ /* 0x000fe400078e50ff */
[----:B------:R-:W-:Y:S02]  /*2210*/  LOP3.LUT R4, R4, 0x300, RZ, 0xc0, !PT ;  /* 0x0000030004047812 */ /* 0x000fe400078ec0ff */
[----:B------:R-:W-:-:S04]  /*2220*/  LOP3.LUT R0, R0, 0x3e, RZ, 0xc0, !PT ;  /* 0x0000003e00007812 */ /* 0x000fc800078ec0ff */
[----:B------:R-:W-:-:S05]  /*2230*/  IADD3 R55, PT, PT, R4, R55, R0 ;  /* 0x0000003704377210 */ /* 0x000fca0007ffe000 */
[----:B-1----:R-:W-:-:S05]  /*2240*/  IMAD.WIDE.U32 R2, R55, 0x4, R2 ;  /* 0x0000000437027825 */ /* 0x002fca00078e0002 */
        /* <DEDUP_REMOVED lines=9> */
.L_x_7:
        /* <DEDUP_REMOVED lines=10> */
.L_x_21:


//--------------------- .text._ZN3tpm38sg2bmm_bs1_n10000_m64_w1000_d4_kernel0EPfS0_S0_ --------------------------
	.section	.text._ZN3tpm38sg2bmm_bs1_n10000_m64_w1000_d4_kernel0EPfS0_S0_,"ax",@progbits
	.align	128
        .global         _ZN3tpm38sg2bmm_bs1_n10000_m64_w1000_d4_kernel0EPfS0_S0_
        .type           _ZN3tpm38sg2bmm_bs1_n10000_m64_w1000_d4_kernel0EPfS0_S0_,@function
        .size           _ZN3tpm38sg2bmm_bs1_n10000_m64_w1000_d4_kernel0EPfS0_S0_,(.L_x_22 - _ZN3tpm38sg2bmm_bs1_n10000_m64_w1000_d4_kernel0EPfS0_S0_)
        .other          _ZN3tpm38sg2bmm_bs1_n10000_m64_w1000_d4_kernel0EPfS0_S0_,@"STO_CUDA_ENTRY STV_DEFAULT"
_ZN3tpm38sg2bmm_bs1_n10000_m64_w1000_d4_kernel0EPfS0_S0_:
.text._ZN3tpm38sg2bmm_bs1_n10000_m64_w1000_d4_kernel0EPfS0_S0_:
[----:B------:R-:W-:Y:S01]  /*0000*/  LDC R1, c[0x0][0x37c] ;  /* 0x0000df00ff017b82 */ /* 0x000fe20000000800 */
[----:B------:R-:W0:Y:S07]  /*0010*/  S2R R3, SR_TID.X ;  /* 0x0000000000037919 */ /* 0x000e2e0000002100 */
[----:B------:R-:W1:Y:S01]  /*0020*/  LDC.64 R144, c[0x0][0x388] ;  /* 0x0000e200ff907b82 */ /* 0x000e620000000a00 */
[----:B------:R-:W-:Y:S01]  /*0030*/  UMOV UR4, 0x400 ;  /* 0x0000040000047882 */ /* 0x000fe20000000000 */
[----:B------:R-:W-:Y:S01]  /*0040*/  HFMA2 R163, -RZ, RZ, 0, 0 ;  /* 0x00000000ffa37431 */ /* 0x000fe200000001ff */
[----:B------:R-:W2:Y:S01]  /*0050*/  S2R R136, SR_CTAID.X ;  /* 0x0000000000887919 */ /* 0x000ea20000002500 */
[----:B------:R-:W-:Y:S01]  /*0060*/  UIADD3 UR5, UPT, UPT, UR4, 0x50, URZ ;  /* 0x0000005004057890 */ /* 0x000fe2000fffe0ff */
[----:B------:R-:W-:Y:S01]  /*0070*/  HFMA2 R159, -RZ, RZ, 0, 0 ;  /* 0x00000000ff9f7431 */ /* 0x000fe200000001ff */
[----:B------:R-:W-:Y:S01]  /*0080*/  CS2R R132, SRZ ;  /* 0x0000000000847805 */ /* 0x000fe2000001ff00 */
[----:B------:R-:W-:Y:S01]  /*0090*/  HFMA2 R155, -RZ, RZ, 0, 0 ;  /* 0x00000000ff9b7431 */ /* 0x000fe200000001ff */
[----:B------:R-:W3:Y:S01]  /*00a0*/  S2UR UR6, SR_CgaCtaId ;  /* 0x00000000000679c3 */ /* 0x000ee20000008800 */
[----:B------:R-:W-:Y:S01]  /*00b0*/  HFMA2 R151, -RZ, RZ, 0, 0 ;  /* 0x00000000ff977431 */ /* 0x000fe200000001ff */
[----:B------:R-:W-:Y:S01]  /*00c0*/  CS2R R130, SRZ ;  /* 0x0000000000827805 */ /* 0x000fe2000001ff00 */
[----:B------:R-:W-:Y:S01]  /*00d0*/  HFMA2 R147, -RZ, RZ, 0, 0 ;  /* 0x00000000ff937431 */ /* 0x000fe200000001ff */
[----:B------:R-:W-:Y:S01]  /*00e0*/  CS2R R128, SRZ ;  /* 0x0000000000807805 */ /* 0x000fe2000001ff00 */
[----:B------:R-:W-:Y:S01]  /*00f0*/  HFMA2 R141, -RZ, RZ, 0, 0 ;  /* 0x00000000ff8d7431 */ /* 0x000fe200000001ff */
[----:B------:R-:W-:Y:S01]  /*0100*/  CS2R R126, SRZ ;  /* 0x00000000007e7805 */ /* 0x000fe2000001ff00 */
[----:B------:R-:W-:Y:S01]  /*0110*/  HFMA2 R137, -RZ, RZ, 0, 0 ;  /* 0x00000000ff897431 */ /* 0x000fe200000001ff */
[----:B------:R-:W4:Y:S01]  /*0120*/  LDC.64 R4, c[0x0][0x380] ;  /* 0x0000e000ff047b82 */ /* 0x000f220000000a00 */
[----:B------:R-:W-:-:S02]  /*0130*/  CS2R R124, SRZ ;  /* 0x00000000007c7805 */ /* 0x000fc4000001ff00 */
[----:B------:R-:W-:Y:S02]  /*0140*/  CS2R R122, SRZ ;  /* 0x00000000007a7805 */ /* 0x000fe4000001ff00 */
[----:B------:R-:W-:Y:S02]  /*0150*/  CS2R R120, SRZ ;  /* 0x0000000000787805 */ /* 0x000fe4000001ff00 */
[----:B------:R-:W-:Y:S02]  /*0160*/  CS2R R118, SRZ ;  /* 0x0000000000767805 */ /* 0x000fe4000001ff00 */
[----:B------:R-:W-:Y:S02]  /*0170*/  CS2R R116, SRZ ;  /* 0x0000000000747805 */ /* 0x000fe4000001ff00 */
[----:B------:R-:W-:Y:S02]  /*0180*/  CS2R R114, SRZ ;  /* 0x0000000000727805 */ /* 0x000fe4000001ff00 */
        /* <DEDUP_REMOVED lines=8> */
[----:B0-----:R-:W-:Y:S01]  /*0210*/  LOP3.LUT R2, R3, 0xffff, RZ, 0xc0, !PT ;  /* 0x0000ffff03027812 */ /* 0x001fe200078ec0ff */
[----:B---3--:R-:W-:Y:S01]  /*0220*/  ULEA UR5, UR6, UR5, 0x18 ;  /* 0x0000000506057291 */ /* 0x008fe2000f8ec0ff */
[----:B------:R-:W-:Y:S01]  /*0230*/  CS2R R96, SRZ ;  /* 0x0000000000607805 */ /* 0x000fe2000001ff00 */
[----:B------:R-:W-:Y:S01]  /*0240*/  ULEA UR4, UR6, UR4, 0x18 ;  /* 0x0000000406047291 */ /* 0x000fe2000f8ec0ff */
[C---:B--2---:R-:W-:Y:S01]  /*0250*/  IMAD R134, R136.reuse, 0x14, R3 ;  /* 0x0000001488867824 */ /* 0x044fe200078e0203 */
[----:B------:R-:W-:Y:S01]  /*0260*/  CS2R R94, SRZ ;  /* 0x00000000005e7805 */ /* 0x000fe2000001ff00 */
[----:B------:R-:W-:Y:S01]  /*0270*/  IMAD.HI.U32 R0, R136, 0x10624dd3, RZ ;  /* 0x10624dd388007827 */ /* 0x000fe200078e00ff */
[----:B------:R-:W-:Y:S02]  /*0280*/  CS2R R92, SRZ ;  /* 0x00000000005c7805 */ /* 0x000fe4000001ff00 */
[----:B------:R-:W-:-:S02]  /*0290*/  CS2R R90, SRZ ;  /* 0x00000000005a7805 */ /* 0x000fc4000001ff00 */
[----:B------:R-:W-:Y:S01]  /*02a0*/  SHF.L.U32 R134, R134, 0x6, RZ ;  /* 0x0000000686867819 */ /* 0x000fe200000006ff */
[----:B------:R-:W-:Y:S01]  /*02b0*/  IMAD R2, R2, 0x3b6, RZ ;  /* 0x000003b602027824 */ /* 0x000fe200078e02ff */
[----:B------:R-:W-:Y:S02]  /*02c0*/  SHF.R.U32.HI R0, RZ, 0x5, R0 ;  /* 0x00000005ff007819 */ /* 0x000fe40000011600 */
[----:B------:R-:W-:Y:S02]  /*02d0*/  CS2R R88, SRZ ;  /* 0x0000000000587805 */ /* 0x000fe4000001ff00 */
[----:B------:R-:W-:Y:S01]  /*02e0*/  CS2R R86, SRZ ;  /* 0x0000000000567805 */ /* 0x000fe2000001ff00 */
[----:B-1----:R-:W-:Y:S01]  /*02f0*/  IMAD.WIDE.U32 R144, R134, 0x4, R144 ;  /* 0x0000000486907825 */ /* 0x002fe200078e0090 */
[----:B------:R-:W-:Y:S02]  /*0300*/  SHF.R.U32.HI R138, RZ, 0x10, R2 ;  /* 0x00000010ff8a7819 */ /* 0x000fe40000011602 */
[----:B------:R-:W-:-:S02]  /*0310*/  CS2R R84, SRZ ;  /* 0x0000000000547805 */ /* 0x000fc4000001ff00 */
[----:B------:R-:W-:Y:S01]  /*0320*/  CS2R R82, SRZ ;  /* 0x0000000000527805 */ /* 0x000fe2000001ff00 */
[----:B------:R-:W-:Y:S01]  /*0330*/  IMAD R136, R0, -0x1f4, R136 ;  /* 0xfffffe0c00887824 */ /* 0x000fe200078e0288 */
[----:B------:R-:W-:Y:S01]  /*0340*/  IADD3 R142, P0, PT, R144, 0x8c00, RZ ;  /* 0x00008c00908e7810 */ /* 0x000fe20007f1e0ff */
[----:B------:R-:W-:Y:S02]  /*0350*/  HFMA2 R0, -RZ, RZ, 0, 0 ;  /* 0x00000000ff007431 */ /* 0x000fe400000001ff */
[----:B----4-:R-:W-:Y:S01]  /*0360*/  IMAD.WIDE.U32 R4, R134, 0x4, R4 ;  /* 0x0000000486047825 */ /* 0x010fe200078e0004 */
[----:B------:R-:W-:Y:S02]  /*0370*/  CS2R R80, SRZ ;  /* 0x0000000000507805 */ /* 0x000fe4000001ff00 */
[----:B------:R-:W-:Y:S02]  /*0380*/  IADD3.X R144, PT, PT, RZ, R145, RZ, P0, !PT ;  /* 0x00000091ff907210 */ /* 0x000fe400007fe4ff */
[----:B------:R-:W-:-:S02]  /*0390*/  CS2R R78, SRZ ;  /* 0x00000000004e7805 */ /* 0x000fc4000001ff00 */
[C---:B------:R-:W-:Y:S01]  /*03a0*/  ISETP.GT.U32.AND P0, PT, R3.reuse, 0x13, PT ;  /* 0x000000130300780c */ /* 0x040fe20003f04070 */
[----:B------:R-:W-:Y:S01]  /*03b0*/  IMAD R136, R136, 0x14, R3 ;  /* 0x0000001488887824 */ /* 0x000fe200078e0203 */
[----:B------:R-:W-:Y:S01]  /*03c0*/  CS2R R76, SRZ ;  /* 0x00000000004c7805 */ /* 0x000fe2000001ff00 */
[----:B------:R-:W-:Y:S01]  /*03d0*/  IMAD R3, R3, 0x74, RZ ;  /* 0x0000007403037824 */ /* 0x000fe200078e02ff */
[----:B------:R-:W-:Y:S02]  /*03e0*/  CS2R R74, SRZ ;  /* 0x00000000004a7805 */ /* 0x000fe4000001ff00 */
[----:B------:R-:W-:Y:S02]  /*03f0*/  CS2R R72, SRZ ;  /* 0x0000000000487805 */ /* 0x000fe4000001ff00 */
[----:B------:R-:W-:Y:S01]  /*0400*/  CS2R R70, SRZ ;  /* 0x0000000000467805 */ /* 0x000fe2000001ff00 */
[----:B------:R-:W-:Y:S01]  /*0410*/  IMAD R3, R138, -0x1f43, R3 ;  /* 0xffffe0bd8a037824 */ /* 0x000fe200078e0203 */
        /* <DEDUP_REMOVED lines=32> */
[----:B------:R-:W-:Y:S01]  /*0620*/  MOV R165, RZ ;  /* 0x000000ff00a57202 */ /* 0x000fe20000000f00 */
[----:B------:R-:W-:Y:S01]  /*0630*/  IMAD.MOV.U32 R145, RZ, RZ, RZ ;  /* 0x000000ffff917224 */ /* 0x000fe200078e00ff */
[----:B------:R-:W-:Y:S01]  /*0640*/  MOV R161, RZ ;  /* 0x000000ff00a17202 */ /* 0x000fe20000000f00 */
[----:B------:R-:W0:Y:S01]  /*0650*/  LDCU.64 UR8, c[0x0][0x358] ;  /* 0x00006b00ff0877ac */ /* 0x000e220008000a00 */
[----:B------:R-:W-:Y:S02]  /*0660*/  MOV R157, RZ ;  /* 0x000000ff009d7202 */ /* 0x000fe40000000f00 */
[----:B------:R-:W-:Y:S02]  /*0670*/  MOV R153, RZ ;  /* 0x000000ff00997202 */ /* 0x000fe40000000f00 */
[----:B------:R-:W-:-:S02]  /*0680*/  MOV R149, RZ ;  /* 0x000000ff00957202 */ /* 0x000fc40000000f00 */
[----:B------:R-:W-:Y:S02]  /*0690*/  MOV R143, RZ ;  /* 0x000000ff008f7202 */ /* 0x000fe40000000f00 */
[----:B------:R-:W-:Y:S02]  /*06a0*/  MOV R139, RZ ;  /* 0x000000ff008b7202 */ /* 0x000fe40000000f00 */
[----:B------:R-:W-:Y:S02]  /*06b0*/  MOV R135, RZ ;  /* 0x000000ff00877202 */ /* 0x000fe40000000f00 */
[----:B------:R-:W-:Y:S02]  /*06c0*/  IADD3 R134, PT, PT, R134, -0x2200, RZ ;  /* 0xffffde0086867810 */ /* 0x000fe40007ffe0ff */
[----:B------:R-:W-:Y:S02]  /*06d0*/  LEA R140, R3, UR5, 0x2 ;  /* 0x00000005038c7c11 */ /* 0x000fe4000f8e10ff */
[----:B------:R-:W-:Y:S01]  /*06e0*/  LEA R138, R138, UR4, 0x2 ;  /* 0x000000048a8a7c11 */ /* 0x000fe2000f8e10ff */
[----:B0-----:R-:W-:-:S06]  /*06f0*/  UMOV UR4, URZ ;  /* 0x000000ff00047c82 */ /* 0x001fcc0008000000 */
.L_x_12:
[----:B------:R-:W-:Y:S01]  /*0700*/  IADD3 R2, PT, PT, R136, -0x88, RZ ;  /* 0xffffff7888027810 */ /* 0x000fe20007ffe0ff */
[----:B------:R-:W2:Y:S03]  /*0710*/  @!P0 LDG.E.CONSTANT R150, desc[UR8][R4.64] ;  /* 0x0000000804968981 */ /* 0x000ea6000c1e9900 */
[----:B------:R-:W-:-:S13]  /*0720*/  ISETP.GT.U32.AND P1, PT, R2, 0x270f, PT ;  /* 0x0000270f0200780c */ /* 0x000fda0003f24070 */
[----:B------:R-:W0:Y:S01]  /*0730*/  @!P1 LDC.64 R2, c[0x0][0x388] ;  /* 0x0000e200ff029b82 */ /* 0x000e220000000a00 */
[----:B------:R-:W-:Y:S01]  /*0740*/  MOV R156, RZ ;  /* 0x000000ff009c7202 */ /* 0x000fe20000000f00 */
[----:B0-----:R-:W-:-:S05]  /*0750*/  @!P1 IMAD.WIDE R2, R134, 0x4, R2 ;  /* 0x0000000486029825 */ /* 0x001fca00078e0202 */
[----:B------:R0:W3:Y:S01]  /*0760*/  @!P1 LDG.E.CONSTANT R156, desc[UR8][R2.64] ;  /* 0x00000008029c9981 */ /* 0x0000e2000c1e9900 */
[----:B------:R-:W1:Y:S01]  /*0770*/  S2R R152, SR_CgaCtaId ;  /* 0x0000000000987919 */ /* 0x000e620000008800 */
[----:B------:R-:W4:Y:S01]  /*0780*/  S2R R146, SR_TID.X ;  /* 0x0000000000927919 */ /* 0x000f220000002100 */
[----:B------:R-:W-:-:S04]  /*0790*/  MOV R148, 0x400 ;  /* 0x0000040000947802 */ /* 0x000fc80000000f00 */
[----:B------:R-:W-:Y:S02]  /*07a0*/  IADD3 R154, PT, PT, R148, 0x50, RZ ;  /* 0x00000050949a7810 */ /* 0x000fe40007ffe0ff */
[C---:B------:R-:W-:Y:S02]  /*07b0*/  ISETP.GE.U32.AND P6, PT, R136.reuse, 0xfa0, PT ;  /* 0x00000fa08800780c */ /* 0x040fe40003fc6070 */
[C---:B------:R-:W-:Y:S02]  /*07c0*/  ISETP.GE.U32.AND P5, PT, R136.reuse, 0xe8c, PT ;  /* 0x00000e8c8800780c */ /* 0x040fe40003fa6070 */
[C---:B------:R-:W-:Y:S02]  /*07d0*/  ISETP.GE.U32.AND P4, PT, R136.reuse, 0xd78, PT ;  /* 0x00000d788800780c */ /* 0x040fe40003f86070 */
[C---:B------:R-:W-:Y:S02]  /*07e0*/  ISETP.GE.U32.AND P3, PT, R136.reuse, 0xc64, PT ;  /* 0x00000c648800780c */ /* 0x040fe40003f66070 */
[----:B------:R-:W-:-:S02]  /*07f0*/  ISETP.GE.U32.AND P2, PT, R136, 0xb50, PT ;  /* 0x00000b508800780c */ /* 0x000fc40003f46070 */
[----:B------:R-:W-:Y:S02]  /*0800*/  ISETP.GE.U32.AND P1, PT, R136, 0xa3c, PT ;  /* 0x00000a3c8800780c */ /* 0x000fe40003f26070 */
[C---:B-1----:R-:W-:Y:S02]  /*0810*/  @!P0 LEA R148, R152.reuse, R148, 0x18 ;  /* 0x0000009498948211 */ /* 0x042fe400078ec0ff */
[----:B------:R-:W-:Y:S02]  /*0820*/  LEA R154, R152, R154, 0x18 ;  /* 0x0000009a989a7211 */ /* 0x000fe400078ec0ff */
[C---:B----4-:R-:W-:Y:S01]  /*0830*/  @!P0 LEA R152, R146.reuse, R148, 0x2 ;  /* 0x0000009492988211 */ /* 0x050fe200078e10ff */
[----:B------:R-:W-:Y:S02]  /*0840*/  BAR.SYNC.DEFER_BLOCKING 0x0 ;  /* 0x0000000000007b1d */ /* 0x000fe40000010000 */
[----:B------:R-:W-:Y:S01]  /*0850*/  IMAD R148, R146, 0x4, R154 ;  /* 0x0000000492947824 */ /* 0x000fe200078e029a */
[----:B0-----:R-:W-:-:S02]  /*0860*/  MOV R2, R142 ;  /* 0x0000008e00027202 */ /* 0x001fc40000000f00 */
[----:B------:R-:W-:Y:S02]  /*0870*/  MOV R3, R144 ;  /* 0x0000009000037202 */ /* 0x000fe40000000f00 */
[----:B------:R-:W-:Y:S02]  /*0880*/  MOV R154, RZ ;  /* 0x000000ff009a7202 */ /* 0x000fe40000000f00 */
[----:B------:R-:W-:Y:S02]  /*0890*/  MOV R142, RZ ;  /* 0x000000ff008e7202 */ /* 0x000fe40000000f00 */
[----:B------:R-:W-:Y:S02]  /*08a0*/  MOV R144, RZ ;  /* 0x000000ff00907202 */ /* 0x000fe40000000f00 */
[----:B------:R-:W4:Y:S04]  /*08b0*/  @P6 LDG.E.CONSTANT R154, desc[UR8][R2.64+-0x102c00] ;  /* 0xefd40008029a6981 */ /* 0x000f28000c1e9900 */
[----:B------:R-:W5:Y:S04]  /*08c0*/  @P5 LDG.E.CONSTANT R142, desc[UR8][R2.64+-0xf1800] ;  /* 0xf0e80008028e5981 */ /* 0x000f68000c1e9900 */
[----:B------:R-:W5:Y:S04]  /*08d0*/  @P4 LDG.E.CONSTANT R144, desc[UR8][R2.64+-0xe0400] ;  /* 0xf1fc000802904981 */ /* 0x000f68000c1e9900 */
[----:B--2---:R0:W-:Y:S02]  /*08e0*/  @!P0 STS [R152], R150 ;  /* 0x0000009698008388 */ /* 0x0041e40000000800 */
[----:B0-----:R-:W-:-:S02]  /*08f0*/  MOV R150, RZ ;  /* 0x000000ff00967202 */ /* 0x001fc40000000f00 */
[----:B------:R-:W-:-:S04]  /*0900*/  MOV R152, RZ ;  /* 0x000000ff00987202 */ /* 0x000fc80000000f00 */
[----:B------:R-:W2:Y:S04]  /*0910*/  @P3 LDG.E.CONSTANT R150, desc[UR8][R2.64+-0xcf000] ;  /* 0xf310000802963981 */ /* 0x000ea8000c1e9900 */
[----:B------:R-:W2:Y:S04]  /*0920*/  @P2 LDG.E.CONSTANT R152, desc[UR8][R2.64+-0xbdc00] ;  /* 0xf424000802982981 */ /* 0x000ea8000c1e9900 */
[----:B---3--:R0:W-:Y:S02]  /*0930*/  STS [R148+0x3c60], R156 ;  /* 0x003c609c94007388 */ /* 0x0081e40000000800 */
[----:B0-----:R-:W-:-:S06]  /*0940*/  MOV R156, RZ ;  /* 0x000000ff009c7202 */ /* 0x001fcc0000000f00 */
[----:B------:R-:W3:Y:S01]  /*0950*/  @P1 LDG.E.CONSTANT R156, desc[UR8][R2.64+-0xac800] ;  /* 0xf5380008029c1981 */ /* 0x000ee2000c1e9900 */
[----:B------:R-:W-:Y:S02]  /*0960*/  ISETP.GE.U32.AND P6, PT, R136, 0x928, PT ;  /* 0x000009288800780c */ /* 0x000fe40003fc6070 */
[----:B------:R-:W-:-:S11]  /*0970*/  MOV R158, RZ ;  /* 0x000000ff009e7202 */ /* 0x000fd60000000f00 */
[----:B------:R-:W3:Y:S01]  /*0980*/  @P6 LDG.E.CONSTANT R158, desc[UR8][R2.64+-0x9b400] ;  /* 0xf64c0008029e6981 */ /* 0x000ee2000c1e9900 */
[C---:B------:R-:W-:Y:S02]  /*0990*/  ISETP.GE.U32.AND P6, PT, R136.reuse, 0x814, PT ;  /* 0x000008148800780c */ /* 0x040fe40003fc6070 */
[C---:B------:R-:W-:Y:S02]  /*09a0*/  ISETP.GE.U32.AND P5, PT, R136.reuse, 0x700, PT ;  /* 0x000007008800780c */ /* 0x040fe40003fa6070 */
[C---:B------:R-:W-:Y:S02]  /*09b0*/  ISETP.GE.U32.AND P4, PT, R136.reuse, 0x5ec, PT ;  /* 0x000005ec8800780c */ /* 0x040fe40003f86070 */
[C---:B------:R-:W-:Y:S02]  /*09c0*/  ISETP.GE.U32.AND P3, PT, R136.reuse, 0x4d8, PT ;  /* 0x000004d88800780c */ /* 0x040fe40003f66070 */
[C---:B------:R-:W-:Y:S02]  /*09d0*/  ISETP.GE.U32.AND P2, PT, R136.reuse, 0x3c4, PT ;  /* 0x000003c48800780c */ /* 0x040fe40003f46070 */
[----:B------:R-:W-:Y:S01]  /*09e0*/  ISETP.GE.U32.AND P1, PT, R136, 0x2b0, PT ;  /* 0x000002b08800780c */ /* 0x000fe20003f26070 */
[----:B----4-:R0:W-:Y:S04]  /*09f0*/  STS [R148], R154 ;  /* 0x0000009a94007388 */ /* 0x0101e80000000800 */
[----:B-----5:R1:W-:Y:S04]  /*0a00*/  STS [R148+0x450], R142 ;  /* 0x0004508e94007388 */ /* 0x0203e80000000800 */
[----:B------:R4:W-:Y:S01]  /*0a10*/  STS [R148+0x8a0], R144 ;  /* 0x0008a09094007388 */ /* 0x0009e20000000800 */
[----:B0-----:R-:W-:Y:S01]  /*0a20*/  MOV R154, RZ ;  /* 0x000000ff009a7202 */ /* 0x001fe20000000f00 */
[----:B-1----:R-:W-:-:S05]  /*0a30*/  IMAD.MOV.U32 R142, RZ, RZ, RZ ;  /* 0x000000ffff8e7224 */ /* 0x002fca00078e00ff */
[----:B------:R-:W5:Y:S01]  /*0a40*/  @P6 LDG.E.CONSTANT R154, desc[UR8][R2.64+-0x8a000] ;  /* 0xf7600008029a6981 */ /* 0x000f62000c1e9900 */
[----:B----4-:R-:W-:-:S03]  /*0a50*/  MOV R144, RZ ;  /* 0x000000ff00907202 */ /* 0x010fc60000000f00 */
[----:B------:R-:W4:Y:S04]  /*0a60*/  @P5 LDG.E.CONSTANT R142, desc[UR8][R2.64+-0x78c00] ;  /* 0xf8740008028e5981 */ /* 0x000f28000c1e9900 */
[----:B------:R-:W4:Y:S04]  /*0a70*/  @P4 LDG.E.CONSTANT R144, desc[UR8][R2.64+-0x67800] ;  /* 0xf988000802904981 */ /* 0x000f28000c1e9900 */
[----:B--2---:R0:W-:Y:S04]  /*0a80*/  STS [R148+0xcf0], R150 ;  /* 0x000cf09694007388 */ /* 0x0041e80000000800 */
[----:B------:R1:W-:Y:S01]  /*0a90*/  STS [R148+0x1140], R152 ;  /* 0x0011409894007388 */ /* 0x0003e20000000800 */
[----:B0-----:R-:W-:-:S02]  /*0aa0*/  MOV R150, RZ ;  /* 0x000000ff00967202 */ /* 0x001fc40000000f00 */
[----:B-1----:R-:W-:-:S04]  /*0ab0*/  MOV R152, RZ ;  /* 0x000000ff00987202 */ /* 0x002fc80000000f00 */
[----:B------:R-:W2:Y:S04]  /*0ac0*/  @P3 LDG.E.CONSTANT R150, desc[UR8][R2.64+-0x56400] ;  /* 0xfa9c000802963981 */ /* 0x000ea8000c1e9900 */
[----:B------:R-:W2:Y:S04]  /*0ad0*/  @P2 LDG.E.CONSTANT R152, desc[UR8][R2.64+-0x45000] ;  /* 0xfbb0000802982981 */ /* 0x000ea8000c1e9900 */
[----:B---3--:R0:W-:Y:S02]  /*0ae0*/  STS [R148+0x1590], R156 ;  /* 0x0015909c94007388 */ /* 0x0081e40000000800 */
[----:B0-----:R-:W-:-:S06]  /*0af0*/  MOV R156, RZ ;  /* 0x000000ff009c7202 */ /* 0x001fcc0000000f00 */
[----:B------:R-:W3:Y:S01]  /*0b00*/  @P1 LDG.E.CONSTANT R156, desc[UR8][R2.64+-0x33c00] ;  /* 0xfcc40008029c1981 */ /* 0x000ee2000c1e9900 */
[----:B------:R-:W-:-:S03]  /*0b10*/  ISETP.GE.U32.AND P6, PT, R136, 0x19c, PT ;  /* 0x0000019c8800780c */ /* 0x000fc60003fc6070 */
[----:B------:R0:W-:Y:S02]  /*0b20*/  STS [R148+0x19e0], R158 ;  /* 0x0019e09e94007388 */ /* 0x0001e40000000800 */
[----:B0-----:R-:W-:-:S08]  /*0b30*/  MOV R158, RZ ;  /* 0x000000ff009e7202 */ /* 0x001fd00000000f00 */
[----:B------:R-:W3:Y:S01]  /*0b40*/  @P6 LDG.E.CONSTANT R158, desc[UR8][R2.64+-0x22800] ;  /* 0xfdd80008029e6981 */ /* 0x000ee2000c1e9900 */
[C---:B------:R-:W-:Y:S02]  /*0b50*/  ISETP.GT.U32.AND P6, PT, R136.reuse, 0x2683, PT ;  /* 0x000026838800780c */ /* 0x040fe40003fc4070 */
[C---:B------:R-:W-:Y:S02]  /*0b60*/  ISETP.GT.U32.AND P5, PT, R136.reuse, 0x256f, PT ;  /* 0x0000256f8800780c */ /* 0x040fe40003fa4070 */
[C---:B------:R-:W-:Y:S02]  /*0b70*/  ISETP.GT.U32.AND P4, PT, R136.reuse, 0x245b, PT ;  /* 0x0000245b8800780c */ /* 0x040fe40003f84070 */
[C---:B------:R-:W-:Y:S02]  /*0b80*/  ISETP.GT.U32.AND P3, PT, R136.reuse, 0x2347, PT ;  /* 0x000023478800780c */ /* 0x040fe40003f64070 */
[C---:B------:R-:W-:Y:S02]  /*0b90*/  ISETP.GT.U32.AND P2, PT, R136.reuse, 0x2233, PT ;  /* 0x000022338800780c */ /* 0x040fe40003f44070 */
[----:B------:R-:W-:Y:S01]  /*0ba0*/  ISETP.GT.U32.AND P1, PT, R136, 0x211f, PT ;  /* 0x0000211f8800780c */ /* 0x000fe20003f24070 */
[----:B-----5:R0:W-:Y:S04]  /*0bb0*/  STS [R148+0x1e30], R154 ;  /* 0x001e309a94007388 */ /* 0x0201e80000000800 */
[----:B----4-:R1:W-:Y:S04]  /*0bc0*/  STS [R148+0x2280], R142 ;  /* 0x0022808e94007388 */ /* 0x0103e80000000800 */
[----:B------:R4:W-:Y:S01]  /*0bd0*/  STS [R148+0x26d0], R144 ;  /* 0x0026d09094007388 */ /* 0x0009e20000000800 */
[----:B0-----:R-:W-:-:S02]  /*0be0*/  MOV R154, RZ ;  /* 0x000000ff009a7202 */ /* 0x001fc40000000f00 */
[----:B-1----:R-:W-:-:S04]  /*0bf0*/  MOV R142, RZ ;  /* 0x000000ff008e7202 */ /* 0x002fc80000000f00 */
[----:B------:R-:W5:Y:S01]  /*0c00*/  @!P6 LDG.E.CONSTANT R154, desc[UR8][R2.64] ;  /* 0x00000008029ae981 */ /* 0x000f62000c1e9900 */
[----:B----4-:R-:W-:-:S03]  /*0c10*/  MOV R144, RZ ;  /* 0x000000ff00907202 */ /* 0x010fc60000000f00 */
[----:B------:R-:W4:Y:S04]  /*0c20*/  @!P5 LDG.E.CONSTANT R142, desc[UR8][R2.64+0x11400] ;  /* 0x01140008028ed981 */ /* 0x000f28000c1e9900 */
[----:B------:R-:W4:Y:S04]  /*0c30*/  @!P4 LDG.E.CONSTANT R144, desc[UR8][R2.64+0x22800] ;  /* 0x022800080290c981 */ /* 0x000f28000c1e9900 */
[----:B--2---:R0:W-:Y:S04]  /*0c40*/  STS [R148+0x2b20], R150 ;  /* 0x002b209694007388 */ /* 0x0041e80000000800 */
[----:B------:R1:W-:Y:S01]  /*0c50*/  STS [R148+0x2f70], R152 ;  /* 0x002f709894007388 */ /* 0x0003e20000000800 */
[----:B0-----:R-:W-:-:S02]  /*0c60*/  MOV R150, RZ ;  /* 0x000000ff00967202 */ /* 0x001fc40000000f00 */
[----:B-1----:R-:W-:-:S04]  /*0c70*/  MOV R152, RZ ;  /* 0x000000ff00987202 */ /* 0x002fc80000000f00 */
[----:B------:R-:W2:Y:S04]  /*0c80*/  @!P3 LDG.E.CONSTANT R150, desc[UR8][R2.64+0x33c00] ;  /* 0x033c00080296b981 */ /* 0x000ea8000c1e9900 */
[----:B------:R-:W2:Y:S04]  /*0c90*/  @!P2 LDG.E.CONSTANT R152, desc[UR8][R2.64+0x45000] ;  /* 0x045000080298a981 */ /* 0x000ea8000c1e9900 */
[----:B---3--:R0:W-:Y:S02]  /*0ca0*/  STS [R148+0x33c0], R156 ;  /* 0x0033c09c94007388 */ /* 0x0081e40000000800 */
[----:B0-----:R-:W-:-:S06]  /*0cb0*/  MOV R156, RZ ;  /* 0x000000ff009c7202 */ /* 0x001fcc0000000f00 */
[----:B------:R-:W3:Y:S01]  /*0cc0*/  @!P1 LDG.E.CONSTANT R156, desc[UR8][R2.64+0x56400] ;  /* 0x05640008029c9981 */ /* 0x000ee2000c1e9900 */
[----:B------:R-:W-:-:S03]  /*0cd0*/  ISETP.GT.U32.AND P6, PT, R136, 0x200b, PT ;  /* 0x0000200b8800780c */ /* 0x000fc60003fc4070 */
[----:B------:R0:W-:Y:S02]  /*0ce0*/  STS [R148+0x3810], R158 ;  /* 0x0038109e94007388 */ /* 0x0001e40000000800 */
[----:B0-----:R-:W-:-:S08]  /*0cf0*/  IMAD.MOV.U32 R158, RZ, RZ, RZ ;  /* 0x000000ffff9e7224 */ /* 0x001fd000078e00ff */
[----:B------:R-:W3:Y:S01]  /*0d00*/  @!P6 LDG.E.CONSTANT R158, desc[UR8][R2.64+0x67800] ;  /* 0x06780008029ee981 */ /* 0x000ee2000c1e9900 */
[C---:B------:R-:W-:Y:S02]  /*0d10*/  ISETP.GT.U32.AND P6, PT, R136.reuse, 0x1ef7, PT ;  /* 0x00001ef78800780c */ /* 0x040fe40003fc4070 */
[----:B------:R-:W-:Y:S02]  /*0d20*/  MOV R160, RZ ;  /* 0x000000ff00a07202 */ /* 0x000fe40000000f00 */
[C---:B------:R-:W-:Y:S02]  /*0d30*/  ISETP.GT.U32.AND P5, PT, R136.reuse, 0x1de3, PT ;  /* 0x00001de38800780c */ /* 0x040fe40003fa4070 */
[C---:B------:R-:W-:Y:S02]  /*0d40*/  ISETP.GT.U32.AND P4, PT, R136.reuse, 0x1ccf, PT ;  /* 0x00001ccf8800780c */ /* 0x040fe40003f84070 */
[C---:B------:R-:W-:Y:S02]  /*0d50*/  ISETP.GT.U32.AND P3, PT, R136.reuse, 0x1bbb, PT ;  /* 0x00001bbb8800780c */ /* 0x040fe40003f64070 */
[----:B------:R-:W-:-:S02]  /*0d60*/  ISETP.GT.U32.AND P2, PT, R136, 0x1aa7, PT ;  /* 0x00001aa78800780c */ /* 0x000fc40003f44070 */
[C---:B------:R-:W-:Y:S01]  /*0d70*/  ISETP.GT.U32.AND P1, PT, R136.reuse, 0x1993, PT ;  /* 0x000019938800780c */ /* 0x040fe20003f24070 */
[----:B------:R-:W3:Y:S01]  /*0d80*/  @!P6 LDG.E.CONSTANT R160, desc[UR8][R2.64+0x78c00] ;  /* 0x078c000802a0e981 */ /* 0x000ee2000c1e9900 */
[----:B------:R-:W-:-:S03]  /*0d90*/  ISETP.GT.U32.AND P6, PT, R136, 0x187f, PT ;  /* 0x0000187f8800780c */ /* 0x000fc60003fc4070 */
[----:B-----5:R0:W-:Y:S04]  /*0da0*/  STS [R148+0x40b0], R154 ;  /* 0x0040b09a94007388 */ /* 0x0201e80000000800 */
[----:B----4-:R1:W-:Y:S04]  /*0db0*/  STS [R148+0x4500], R142 ;  /* 0x0045008e94007388 */ /* 0x0103e80000000800 */
[----:B------:R4:W-:Y:S01]  /*0dc0*/  STS [R148+0x4950], R144 ;  /* 0x0049509094007388 */ /* 0x0009e20000000800 */
[----:B0-----:R-:W-:Y:S02]  /*0dd0*/  MOV R154, RZ ;  /* 0x000000ff009a7202 */ /* 0x001fe40000000f00 */
        /* <DEDUP_REMOVED lines=13> */
[----:B------:R-:W3:Y:S04]  /*0eb0*/  @!P6 LDG.E.CONSTANT R156, desc[UR8][R2.64+0xe0400] ;  /* 0x0e040008029ce981 */ /* 0x000ee8000c1e9900 */
[----:B------:R0:W-:Y:S01]  /*0ec0*/  STS [R148+0x5a90], R158 ;  /* 0x005a909e94007388 */ /* 0x0001e20000000800 */
[----:B------:R-:W-:-:S03]  /*0ed0*/  ISETP.GT.U32.AND P1, PT, R146, 0xf, PT ;  /* 0x0000000f9200780c */ /* 0x000fc60003f24070 */
[----:B------:R0:W-:Y:S01]  /*0ee0*/  STS [R148+0x5ee0], R160 ;  /* 0x005ee0a094007388 */ /* 0x0001e20000000800 */
[----:B------:R-:W-:Y:S03]  /*0ef0*/  BSSY.RECONVERGENT B0, `(.L_x_8) ;  /* 0x000000f000007945 */ /* 0x000fe60003800200 */
[----:B-----5:R0:W-:Y:S04]  /*0f00*/  STS [R148+0x7470], R154 ;  /* 0x0074709a94007388 */ /* 0x0201e80000000800 */
[----:B----4-:R0:W-:Y:S04]  /*0f10*/  STS [R148+0x6330], R142 ;  /* 0x0063308e94007388 */ /* 0x0101e80000000800 */
[----:B------:R0:W-:Y:S04]  /*0f20*/  STS [R148+0x6780], R144 ;  /* 0x0067809094007388 */ /* 0x0001e80000000800 */
[----:B--2---:R0:W-:Y:S04]  /*0f30*/  STS [R148+0x6bd0], R150 ;  /* 0x006bd09694007388 */ /* 0x0041e80000000800 */
[----:B------:R0:W-:Y:S04]  /*0f40*/  STS [R148+0x7020], R152 ;  /* 0x0070209894007388 */ /* 0x0001e80000000800 */
[----:B---3--:R0:W-:Y:S01]  /*0f50*/  STS [R148+0x78c0], R156 ;  /* 0x0078c09c94007388 */ /* 0x0081e20000000800 */
[----:B------:R-:W-:Y:S05]  /*0f60*/  @P1 BRA `(.L_x_9) ;  /* 0x00000000001c1947 */ /* 0x000fea0003800000 */
[----:B------:R-:W-:Y:S01]  /*0f70*/  ISETP.GT.U32.AND P1, PT, R136, 0x176b, PT ;  /* 0x0000176b8800780c */ /* 0x000fe20003f24070 */
[----:B------:R-:W-:Y:S01]  /*0f80*/  BSSY.RECONVERGENT B1, `(.L_x_10) ;  /* 0x0000004000017945 */ /* 0x000fe20003800200 */
[----:B0-----:R-:W-:-:S11]  /*0f90*/  HFMA2 R142, -RZ, RZ, 0, 0 ;  /* 0x00000000ff8e7431 */ /* 0x001fd600000001ff */
[----:B------:R-:W-:Y:S05]  /*0fa0*/  @P1 BRA `(.L_x_11) ;  /* 0x0000000000041947 */ /* 0x000fea0003800000 */
[----:B------:R0:W5:Y:S02]  /*0fb0*/  LDG.E.CONSTANT R142, desc[UR8][R2.64+0xf1800] ;  /* 0x0f180008028e7981 */ /* 0x000164000c1e9900 */
.L_x_11:
[----:B------:R-:W-:Y:S05]  /*0fc0*/  BSYNC.RECONVERGENT B1 ;  /* 0x0000000000017941 */ /* 0x000fea0003800200 */
.L_x_10:
[----:B-----5:R1:W-:Y:S02]  /*0fd0*/  STS [R148+0x7d10], R142 ;  /* 0x007d108e94007388 */ /* 0x0203e40000000800 */
.L_x_9:
[----:B------:R-:W-:Y:S05]  /*0fe0*/  BSYNC.RECONVERGENT B0 ;  /* 0x0000000000007941 */ /* 0x000fea0003800200 */
.L_x_8:
[----:B------:R-:W-:Y:S01]  /*0ff0*/  BAR.SYNC.DEFER_BLOCKING 0x0 ;  /* 0x0000000000007b1d */ /* 0x000fe20000010000 */
[----:B------:R-:W-:Y:S01]  /*1000*/  UIADD3 UR4, UPT, UPT, UR4, 0x1, URZ ;  /* 0x0000000104047890 */ /* 0x000fe2000fffe0ff */
[----:B------:R-:W-:Y:S02]  /*1010*/  IADD3 R4, P1, PT, R4, 0x4, RZ ;  /* 0x0000000404047810 */ /* 0x000fe40007f3e0ff */
[----:B------:R-:W-:Y:S01]  /*1020*/  IADD3 R134, PT, PT, R134, 0x1, RZ ;  /* 0x0000000186867810 */ /* 0x000fe20007ffe0ff */
[----:B------:R-:W-:Y:S01]  /*1030*/  UISETP.NE.AND UP0, UPT, UR4, 0x40, UPT ;  /* 0x000000400400788c */ /* 0x000fe2000bf05270 */
[----:B------:R-:W-:Y:S01]  /*1040*/  IADD3.X R5, PT, PT, RZ, R5, RZ, P1, !PT ;  /* 0x00000005ff057210 */ /* 0x000fe20000ffe4ff */
[----:B0-----:R-:W-:Y:S04]  /*1050*/  LDS R144, [R138] ;  /* 0x000000008a907984 */ /* 0x001fe80000000800 */
[----:B------:R-:W0:Y:S04]  /*1060*/  LDS R150, [R140+0x10] ;  /* 0x000010008c967984 */ /* 0x000e280000000800 */
[----:B-1----:R-:W1:Y:S04]  /*1070*/  LDS R148, [R138+0x10] ;  /* 0x000010008a947984 */ /* 0x002e680000000800 */
[----:B------:R-:W2:Y:S04]  /*1080*/  LDS R152, [R140+0x20] ;  /* 0x000020008c987984 */ /* 0x000ea80000000800 */
[----:B------:R-:W3:Y:S04]  /*1090*/  LDS R142, [R138+0x20] ;  /* 0x000020008a8e7984 */ /* 0x000ee80000000800 */
[----:B------:R-:W4:Y:S04]  /*10a0*/  LDS R154, [R140+0x30] ;  /* 0x000030008c9a7984 */ /* 0x000f280000000800 */
[----:B------:R-:W5:Y:S04]  /*10b0*/  LDS R156, [R140+0x40] ;  /* 0x000040008c9c7984 */ /* 0x000f680000000800 */
[----:B------:R-:W5:Y:S01]  /*10c0*/  LDS R158, [R140+0x50] ;  /* 0x000050008c9e7984 */ /* 0x000f620000000800 */
[-C--:B0-----:R-:W-:Y:S01]  /*10d0*/  FFMA R9, R144, R150.reuse, R9 ;  /* 0x0000009690097223 */ /* 0x081fe20000000009 */
[----:B-1----:R-:W-:-:S02]  /*10e0*/  FFMA R65, R148, R150, R65 ;  /* 0x0000009694417223 */ /* 0x002fc40000000041 */
[----:B------:R-:W0:Y:S01]  /*10f0*/  LDS R150, [R138+0x40] ;  /* 0x000040008a967984 */ /* 0x000e220000000800 */
[-C--:B--2---:R-:W-:Y:S01]  /*1100*/  FFMA R67, R148, R152.reuse, R67 ;  /* 0x0000009894437223 */ /* 0x084fe20000000043 */
[-C--:B------:R-:W-:Y:S01]  /*1110*/  FFMA R11, R144, R152.reuse, R11 ;  /* 0x00000098900b7223 */ /* 0x080fe2000000000b */
[C---:B---3--:R-:W-:Y:S02]  /*1120*/  FFMA R123, R142.reuse, R152, R123 ;  /* 0x000000988e7b7223 */ /* 0x048fe4000000007b */
[----:B------:R-:W1:Y:S01]  /*1130*/  LDS R152, [R138+0x30] ;  /* 0x000030008a987984 */ /* 0x000e620000000800 */
[-C--:B----4-:R-:W-:Y:S01]  /*1140*/  FFMA R125, R142, R154.reuse, R125 ;  /* 0x0000009a8e7d7223 */ /* 0x090fe2000000007d */
[-C--:B------:R-:W-:Y:S01]  /*1150*/  FFMA R69, R148, R154.reuse, R69 ;  /* 0x0000009a94457223 */ /* 0x080fe20000000045 */
[----:B------:R-:W-:Y:S01]  /*1160*/  FFMA R13, R144, R154, R13 ;  /* 0x0000009a900d7223 */ /* 0x000fe2000000000d */
[-C--:B-----5:R-:W-:Y:S01]  /*1170*/  FFMA R127, R142, R156.reuse, R127 ;  /* 0x0000009c8e7f7223 */ /* 0x0a0fe2000000007f */
[-C--:B------:R-:W-:Y:S01]  /*1180*/  FFMA R71, R148, R156.reuse, R71 ;  /* 0x0000009c94477223 */ /* 0x080fe20000000047 */
[----:B------:R-:W-:Y:S01]  /*1190*/  FFMA R15, R144, R156, R15 ;  /* 0x0000009c900f7223 */ /* 0x000fe2000000000f */
[-C--:B------:R-:W-:Y:S01]  /*11a0*/  FFMA R129, R142, R158.reuse, R129 ;  /* 0x0000009e8e817223 */ /* 0x080fe20000000081 */
[-C--:B------:R-:W-:Y:S01]  /*11b0*/  FFMA R73, R148, R158.reuse, R73 ;  /* 0x0000009e94497223 */ /* 0x080fe20000000049 */
[----:B------:R-:W-:Y:S01]  /*11c0*/  FFMA R17, R144, R158, R17 ;  /* 0x0000009e90117223 */ /* 0x000fe20000000011 */
[C---:B0-----:R-:W-:Y:S01]  /*11d0*/  FFMA R76, R150.reuse, R156, R76 ;  /* 0x0000009c964c7223 */ /* 0x041fe2000000004c */
[----:B------:R-:W-:Y:S01]  /*11e0*/  FFMA R78, R150, R158, R78 ;  /* 0x0000009e964e7223 */ /* 0x000fe2000000004e */
[C---:B-1----:R-:W-:Y:S01]  /*11f0*/  FFMA R18, R152.reuse, R154, R18 ;  /* 0x0000009a98127223 */ /* 0x042fe20000000012 */
[C---:B------:R-:W-:Y:S01]  /*1200*/  FFMA R20, R152.reuse, R156, R20 ;  /* 0x0000009c98147223 */ /* 0x040fe20000000014 */
[----:B------:R-:W-:Y:S01]  /*1210*/  FFMA R22, R152, R158, R22 ;  /* 0x0000009e98167223 */ /* 0x000fe20000000016 */
[----:B------:R-:W0:Y:S04]  /*1220*/  LDS R154, [R140+0x60] ;  /* 0x000060008c9a7984 */ /* 0x000e280000000800 */
[----:B------:R-:W1:Y:S04]  /*1230*/  LDS R156, [R140+0x70] ;  /* 0x000070008c9c7984 */ /* 0x000e680000000800 */
[----:B------:R-:W2:Y:S01]  /*1240*/  LDS R158, [R140+0x80] ;  /* 0x000080008c9e7984 */ /* 0x000ea20000000800 */
[-C--:B0-----:R-:W-:Y:S01]  /*1250*/  FFMA R80, R150, R154.reuse, R80 ;  /* 0x0000009a96507223 */ /* 0x081fe20000000050 */
[-C--:B------:R-:W-:Y:S01]  /*1260*/  FFMA R24, R152, R154.reuse, R24 ;  /* 0x0000009a98187223 */ /* 0x080fe20000000018 */
[-C--:B------:R-:W-:Y:S01]  /*1270*/  FFMA R131, R142, R154.reuse, R131 ;  /* 0x0000009a8e837223 */ /* 0x080fe20000000083 */
[-C--:B------:R-:W-:Y:S01]  /*1280*/  FFMA R75, R148, R154.reuse, R75 ;  /* 0x0000009a944b7223 */ /* 0x080fe2000000004b */
[----:B------:R-:W-:Y:S01]  /*1290*/  FFMA R19, R144, R154, R19 ;  /* 0x0000009a90137223 */ /* 0x000fe20000000013 */
[-C--:B-1----:R-:W-:Y:S01]  /*12a0*/  FFMA R82, R150, R156.reuse, R82 ;  /* 0x0000009c96527223 */ /* 0x082fe20000000052 */
[-C--:B------:R-:W-:Y:S01]  /*12b0*/  FFMA R26, R152, R156.reuse, R26 ;  /* 0x0000009c981a7223 */ /* 0x080fe2000000001a */
[-C--:B------:R-:W-:Y:S01]  /*12c0*/  FFMA R133, R142, R156.reuse, R133 ;  /* 0x0000009c8e857223 */ /* 0x080fe20000000085 */
[-C--:B------:R-:W-:Y:S01]  /*12d0*/  FFMA R77, R148, R156.reuse, R77 ;  /* 0x0000009c944d7223 */ /* 0x080fe2000000004d */
[----:B------:R-:W-:Y:S01]  /*12e0*/  FFMA R21, R144, R156, R21 ;  /* 0x0000009c90157223 */ /* 0x000fe20000000015 */
[-C--:B--2---:R-:W-:Y:S01]  /*12f0*/  FFMA R84, R150, R158.reuse, R84 ;  /* 0x0000009e96547223 */ /* 0x084fe20000000054 */
[-C--:B------:R-:W-:Y:S01]  /*1300*/  FFMA R28, R152, R158.reuse, R28 ;  /* 0x0000009e981c7223 */ /* 0x080fe2000000001c */
[-C--:B------:R-:W-:Y:S01]  /*1310*/  FFMA R135, R142, R158.reuse, R135 ;  /* 0x0000009e8e877223 */ /* 0x080fe20000000087 */
[-C--:B------:R-:W-:Y:S01]  /*1320*/  FFMA R79, R148, R158.reuse, R79 ;  /* 0x0000009e944f7223 */ /* 0x080fe2000000004f */
        /* <DEDUP_REMOVED lines=108> */
[C---:B------:R-:W-:Y:S01]  /*19f0*/  FFMA R59, R144.reuse, R158, R59 ;  /* 0x0000009e903b7223 */ /* 0x040fe2000000003b */
[----:B------:R-:W0:Y:S04]  /*1a00*/  LDS R156, [R140+0x1b0] ;  /* 0x0001b0008c9c7984 */ /* 0x000e280000000800 */
[----:B------:R-:W1:Y:S04]  /*1a10*/  LDS R154, [R140] ;  /* 0x000000008c9a7984 */ /* 0x000e680000000800 */
[----:B------:R-:W2:Y:S01]  /*1a20*/  LDS R158, [R140+0x1c0] ;  /* 0x0001c0008c9e7984 */ /* 0x000ea20000000800 */
[-C--:B0-----:R-:W-:Y:S01]  /*1a30*/  FFMA R61, R144, R156.reuse, R61 ;  /* 0x0000009c903d7223 */ /* 0x081fe2000000003d */
[-C--:B------:R-:W-:Y:S01]  /*1a40*/  FFMA R122, R150, R156.reuse, R122 ;  /* 0x0000009c967a7223 */ /* 0x080fe2000000007a */
[-C--:B------:R-:W-:Y:S01]  /*1a50*/  FFMA R66, R152, R156.reuse, R66 ;  /* 0x0000009c98427223 */ /* 0x080fe20000000042 */
[----:B------:R-:W-:Y:S01]  /*1a60*/  FFMA R10, R142, R156, R10 ;  /* 0x0000009c8e0a7223 */ /* 0x000fe2000000000a */
[----:B-1----:R-:W-:Y:S01]  /*1a70*/  FFMA R7, R144, R154, R7 ;  /* 0x0000009a90077223 */ /* 0x002fe20000000007 */
[----:B------:R-:W-:Y:S01]  /*1a80*/  FFMA R117, R148, R156, R117 ;  /* 0x0000009c94757223 */ /* 0x000fe20000000075 */
[----:B------:R-:W0:Y:S01]  /*1a90*/  LDS R154, [R140+0x1e0] ;  /* 0x0001e0008c9a7984 */ /* 0x000e220000000800 */
[-C--:B--2---:R-:W-:Y:S01]  /*1aa0*/  FFMA R63, R144, R158.reuse, R63 ;  /* 0x0000009e903f7223 */ /* 0x084fe2000000003f */
[----:B------:R-:W-:-:S02]  /*1ab0*/  FFMA R124, R150, R158, R124 ;  /* 0x0000009e967c7223 */ /* 0x000fc4000000007c */
[----:B------:R-:W1:Y:S01]  /*1ac0*/  LDS R144, [R140+0x1d0] ;  /* 0x0001d0008c907984 */ /* 0x000e620000000800 */
[-C--:B------:R-:W-:Y:S01]  /*1ad0*/  FFMA R68, R152, R158.reuse, R68 ;  /* 0x0000009e98447223 */ /* 0x080fe20000000044 */
[-C--:B------:R-:W-:Y:S01]  /*1ae0*/  FFMA R12, R142, R158.reuse, R12 ;  /* 0x0000009e8e0c7223 */ /* 0x080fe2000000000c */
[----:B------:R-:W-:Y:S01]  /*1af0*/  FFMA R119, R148, R158, R119 ;  /* 0x0000009e94777223 */ /* 0x000fe20000000077 */
[----:B------:R-:W2:Y:S04]  /*1b00*/  LDS R156, [R140+0x1f0] ;  /* 0x0001f0008c9c7984 */ /* 0x000ea80000000800 */
[----:B------:R-:W3:Y:S01]  /*1b10*/  LDS R158, [R140+0x200] ;  /* 0x000200008c9e7984 */ /* 0x000ee20000000800 */
[-C--:B0-----:R-:W-:Y:S01]  /*1b20*/  FFMA R16, R142, R154.reuse, R16 ;  /* 0x0000009a8e107223 */ /* 0x081fe20000000010 */
[-C--:B------:R-:W-:Y:S01]  /*1b30*/  FFMA R128, R150, R154.reuse, R128 ;  /* 0x0000009a96807223 */ /* 0x080fe20000000080 */
[----:B------:R-:W-:Y:S01]  /*1b40*/  FFMA R72, R152, R154, R72 ;  /* 0x0000009a98487223 */ /* 0x000fe20000000048 */
[-C--:B-1----:R-:W-:Y:S01]  /*1b50*/  FFMA R14, R142, R144.reuse, R14 ;  /* 0x000000908e0e7223 */ /* 0x082fe2000000000e */
[----:B------:R-:W-:Y:S01]  /*1b60*/  IADD3 R142, P2, PT, R2, 0x4, RZ ;  /* 0x00000004028e7810 */ /* 0x000fe20007f5e0ff */
[-C--:B------:R-:W-:Y:S01]  /*1b70*/  FFMA R121, R148, R144.reuse, R121 ;  /* 0x0000009094797223 */ /* 0x080fe20000000079 */
[-C--:B------:R-:W-:Y:S01]  /*1b80*/  FFMA R126, R150, R144.reuse, R126 ;  /* 0x00000090967e7223 */ /* 0x080fe2000000007e */
[C---:B------:R-:W-:Y:S01]  /*1b90*/  FFMA R70, R152.reuse, R144, R70 ;  /* 0x0000009098467223 */ /* 0x040fe20000000046 */
[-C--:B--2---:R-:W-:Y:S01]  /*1ba0*/  FFMA R74, R152, R156.reuse, R74 ;  /* 0x0000009c984a7223 */ /* 0x084fe2000000004a */
[C---:B------:R-:W-:Y:S01]  /*1bb0*/  FFMA R130, R150.reuse, R156, R130 ;  /* 0x0000009c96827223 */ /* 0x040fe20000000082 */
[----:B------:R-:W-:Y:S01]  /*1bc0*/  IADD3.X R144, PT, PT, RZ, R3, RZ, P2, !PT ;  /* 0x00000003ff907210 */ /* 0x000fe200017fe4ff */
[----:B---3--:R-:W-:Y:S01]  /*1bd0*/  FFMA R132, R150, R158, R132 ;  /* 0x0000009e96847223 */ /* 0x008fe20000000084 */
[----:B------:R-:W-:Y:S06]  /*1be0*/  BRA.U UP0, `(.L_x_12) ;  /* 0xffffffe900c47547 */ /* 0x000fec000b83ffff */
[----:B------:R-:W0:Y:S01]  /*1bf0*/  S2R R5, SR_CTAID.X ;  /* 0x0000000000057919 */ /* 0x000e220000002500 */
[----:B------:R-:W1:Y:S01]  /*1c00*/  LDC.64 R2, c[0x0][0x390] ;  /* 0x0000e400ff027b82 */ /* 0x000e620000000a00 */
[----:B0-----:R-:W-:-:S04]  /*1c10*/  IMAD R5, R5, 0x564, R146 ;  /* 0x0000056405057824 */ /* 0x001fc800078e0292 */
[----:B------:R-:W-:-:S04]  /*1c20*/  IMAD R5, R5, 0x1d, RZ ;  /* 0x0000001d05057824 */ /* 0x000fc800078e02ff */
        /* <DEDUP_REMOVED lines=147> */
.L_x_13:
        /* <DEDUP_REMOVED lines=10> */
.L_x_22:


//--------------------- .text._ZN3tpm38sg2bmm_bs1_n10000_m64_w1000_d1_kernel0EPfS0_S0_ --------------------------
	.section	.text._ZN3tpm38sg2bmm_bs1_n10000_m64_w1000_d1_kernel0EPfS0_S0_,"ax",@progbits
	.align	128
        .global         _ZN3tpm38sg2bmm_bs1_n10000_m64_w1000_d1_kernel0EPfS0_S0_
        .type           _ZN3tpm38sg2bmm_bs1_n10000_m64_w1000_d1_kernel0EPfS0_S0_,@function
        .size           _ZN3tpm38sg2bmm_bs1_n10000_m64_w1000_d1_kernel0EPfS0_S0_,(.L_x_23 - _ZN3tpm38sg2bmm_bs1_n10000_m64_w1000_d1_kernel0EPfS0_S0_)
        .other          _ZN3tpm38sg2bmm_bs1_n10000_m64_w1000_d1_kernel0EPfS0_S0_,@"STO_CUDA_ENTRY STV_DEFAULT"
_ZN3tpm38sg2bmm_bs1_n10000_m64_w1000_d1_kernel0EPfS0_S0_:
.text._ZN3tpm38sg2bmm_bs1_n10000_m64_w1000_d1_kernel0EPfS0_S0_:
[----:B------:R-:W-:Y:S01]  /*0000*/  LDC R1, c[0x0][0x37c] ;  /* 0x0000df00ff017b82 */ /* 0x000fe20000000800 */
[----:B------:R-:W0:Y:S01]  /*0010*/  S2R R15, SR_CTAID.X ;  /* 0x00000000000f7919 */ /* 0x000e220000002500 */
[----:B------:R-:W-:Y:S01]  /*0020*/  HFMA2 R28, -RZ, RZ, 0, 0 ;  /* 0x00000000ff1c7431 */ /* 0x000fe200000001ff */
[----:B------:R-:W-:Y:S01]  /*0030*/  CS2R R38, SRZ ;  /* 0x0000000000267805 */ /* 0x000fe2000001ff00 */
[----:B------:R-:W-:Y:S01]  /*0040*/  HFMA2 R249, -RZ, RZ, 0, 0 ;  /* 0x00000000fff97431 */ /* 0x000fe200000001ff */
[----:B------:R-:W1:Y:S01]  /*0050*/  S2R R78, SR_TID.X ;  /* 0x00000000004e7919 */ /* 0x000e620000002100 */
[----:B------:R-:W-:Y:S01]  /*0060*/  HFMA2 R245, -RZ, RZ, 0, 0 ;  /* 0x00000000fff57431 */ /* 0x000fe200000001ff */
[----:B------:R-:W-:Y:S01]  /*0070*/  CS2R R36, SRZ ;  /* 0x0000000000247805 */ /* 0x000fe2000001ff00 */
        /* <DEDUP_REMOVED lines=19> */
[----:B------:R-:W-:Y:S01]  /*01b0*/  MOV R251, RZ ;  /* 0x000000ff00fb7202 */ /* 0x000fe20000000f00 */
[----:B------:R-:W-:Y:S01]  /*01c0*/  HFMA2 R201, -RZ, RZ, 0, 0 ;  /* 0x00000000ffc97431 */ /* 0x000fe200000001ff */
[----:B------:R-:W-:Y:S01]  /*01d0*/  MOV R247, RZ ;  /* 0x000000ff00f77202 */ /* 0x000fe20000000f00 */
[----:B------:R-:W-:Y:S01]  /*01e0*/  HFMA2 R197, -RZ, RZ, 0, 0 ;  /* 0x00000000ffc57431 */ /* 0x000fe200000001ff */
[----:B------:R-:W-:Y:S01]  /*01f0*/  MOV R243, RZ ;  /* 0x000000ff00f37202 */ /* 0x000fe20000000f00 */
[----:B------:R-:W-:-:S02]  /*0200*/  HFMA2 R193, -RZ, RZ, 0, 0 ;  /* 0x00000000ffc17431 */ /* 0x000fc400000001ff */
[----:B0-----:R-:W-:-:S04]  /*0210*/  IMAD.HI.U32 R2, R15, -0x49a392a7, RZ ;  /* 0xb65c6d590f027827 */ /* 0x001fc800078e00ff */
[----:B------:R-:W-:Y:S01]  /*0220*/  HFMA2 R189, -RZ, RZ, 0, 0 ;  /* 0x00000000ffbd7431 */ /* 0x000fe200000001ff */
[----:B------:R-:W-:Y:S01]  /*0230*/  MOV R239, RZ ;  /* 0x000000ff00ef7202 */ /* 0x000fe20000000f00 */
[----:B------:R-:W-:Y:S02]  /*0240*/  HFMA2 R185, -RZ, RZ, 0, 0 ;  /* 0x00000000ffb97431 */ /* 0x000fe400000001ff */
[----:B------:R-:W-:Y:S01]  /*0250*/  IMAD.HI.U32 R76, R15, -0x4de9bd37, RZ ;  /* 0xb21642c90f4c7827 */ /* 0x000fe200078e00ff */
[----:B------:R-:W-:-:S03]  /*0260*/  SHF.R.U32.HI R2, RZ, 0xb, R2 ;  /* 0x0000000bff027819 */ /* 0x000fc60000011602 */
[----:B------:R-:W-:Y:S01]  /*0270*/  HFMA2 R181, -RZ, RZ, 0, 0 ;  /* 0x00000000ffb57431 */ /* 0x000fe200000001ff */
[----:B-1----:R-:W-:Y:S01]  /*0280*/  LOP3.LUT R0, R78, 0x3, RZ, 0xc0, !PT ;  /* 0x000000034e007812 */ /* 0x002fe200078ec0ff */
[----:B------:R-:W-:Y:S01]  /*0290*/  IMAD R6, R15, 0x15c0, RZ ;  /* 0x000015c00f067824 */ /* 0x000fe200078e02ff */
[----:B------:R-:W-:Y:S01]  /*02a0*/  SHF.R.U32.HI R76, RZ, 0x4, R76 ;  /* 0x00000004ff4c7819 */ /* 0x000fe2000001164c */
[--C-:B------:R-:W-:Y:S01]  /*02b0*/  IMAD R2, R2, -0xb3b, R15.reuse ;  /* 0xfffff4c502027824 */ /* 0x100fe200078e020f */
[----:B------:R-:W-:Y:S01]  /*02c0*/  SHF.L.U32 R4, R78, 0x4, RZ ;  /* 0x000000044e047819 */ /* 0x000fe200000006ff */
[----:B------:R-:W-:Y:S01]  /*02d0*/  HFMA2 R177, -RZ, RZ, 0, 0 ;  /* 0x00000000ffb17431 */ /* 0x000fe200000001ff */
[----:B------:R-:W-:Y:S01]  /*02e0*/  LOP3.LUT R7, R0, 0x2, RZ, 0x3c, !PT ;  /* 0x0000000200077812 */ /* 0x000fe200078e3cff */
[----:B------:R-:W-:Y:S01]  /*02f0*/  IMAD R0, R76, 0x1400, RZ ;  /* 0x000014004c007824 */ /* 0x000fe200078e02ff */
[----:B------:R-:W-:Y:S01]  /*0300*/  LOP3.LUT R8, R2, 0xffff, RZ, 0xc0, !PT ;  /* 0x0000ffff02087812 */ /* 0x000fe200078ec0ff */
[----:B------:R-:W-:Y:S01]  /*0310*/  IMAD R74, R76, -0x17, R15 ;  /* 0xffffffe94c4a7824 */ /* 0x000fe200078e020f */
[----:B------:R-:W-:Y:S01]  /*0320*/  LOP3.LUT R3, R4, 0x3c3, R78, 0xc8, !PT ;  /* 0x000003c304037812 */ /* 0x000fe200078ec84e */
[----:B------:R-:W-:Y:S01]  /*0330*/  HFMA2 R173, -RZ, RZ, 0, 0 ;  /* 0x00000000ffad7431 */ /* 0x000fe200000001ff */
[-C--:B------:R-:W-:Y:S01]  /*0340*/  LOP3.LUT R13, R7, R6.reuse, RZ, 0xfc, !PT ;  /* 0x00000006070d7212 */ /* 0x080fe200078efcff */
[----:B------:R-:W-:Y:S01]  /*0350*/  IMAD R12, R8, 0xb22, RZ ;  /* 0x00000b22080c7824 */ /* 0x000fe200078e02ff */
[C---:B------:R-:W-:Y:S01]  /*0360*/  IADD3 R87, PT, PT, R3.reuse, R6, RZ ;  /* 0x0000000603577210 */ /* 0x040fe20007ffe0ff */
[----:B------:R-:W-:Y:S01]  /*0370*/  HFMA2 R169, -RZ, RZ, 0, 0 ;  /* 0x00000000ffa97431 */ /* 0x000fe200000001ff */
[-C--:B------:R-:W-:Y:S01]  /*0380*/  LOP3.LUT R5, R3, R0.reuse, RZ, 0xfc, !PT ;  /* 0x0000000003057212 */ /* 0x080fe200078efcff */
[----:B------:R-:W-:Y:S01]  /*0390*/  HFMA2 R165, -RZ, RZ, 0, 0 ;  /* 0x00000000ffa57431 */ /* 0x000fe200000001ff */
[----:B------:R-:W-:Y:S01]  /*03a0*/  LOP3.LUT R7, R7, R0, RZ, 0xfc, !PT ;  /* 0x0000000007077212 */ /* 0x000fe200078efcff */
[----:B------:R-:W0:Y:S01]  /*03b0*/  LDC.64 R2, c[0x0][0x380] ;  /* 0x0000e000ff027b82 */ /* 0x000e220000000a00 */
[----:B------:R-:W-:Y:S01]  /*03c0*/  IADD3 R6, PT, PT, R4, 0xae0, RZ ;  /* 0x00000ae004067810 */ /* 0x000fe20007ffe0ff */
[----:B------:R-:W-:Y:S01]  /*03d0*/  IMAD R40, R76, -0x1e040, R87 ;  /* 0xfffe1fc04c287824 */ /* 0x000fe200078e0257 */
[C---:B------:R-:W-:Y:S01]  /*03e0*/  IADD3 R0, PT, PT, R4.reuse, 0x3a0, RZ ;  /* 0x000003a004007810 */ /* 0x040fe20007ffe0ff */
[----:B------:R-:W-:Y:S01]  /*03f0*/  HFMA2 R161, -RZ, RZ, 0, 0 ;  /* 0x00000000ffa17431 */ /* 0x000fe200000001ff */
[C---:B------:R-:W-:Y:S01]  /*0400*/  IADD3 R8, PT, PT, R4.reuse, 0x1220, RZ ;  /* 0x0000122004087810 */ /* 0x040fe20007ffe0ff */
[----:B------:R-:W-:Y:S01]  /*0410*/  HFMA2 R157, -RZ, RZ, 0, 0 ;  /* 0x00000000ff9d7431 */ /* 0x000fe200000001ff */
[C---:B------:R-:W-:Y:S01]  /*0420*/  IADD3 R9, PT, PT, R4.reuse, 0x1960, RZ ;  /* 0x0000196004097810 */ /* 0x040fe20007ffe0ff */
[----:B------:R-:W-:Y:S01]  /*0430*/  HFMA2 R153, -RZ, RZ, 0, 0 ;  /* 0x00000000ff997431 */ /* 0x000fe200000001ff */
[C---:B------:R-:W-:Y:S01]  /*0440*/  IADD3 R10, PT, PT, R4.reuse, 0x20a0, RZ ;  /* 0x000020a0040a7810 */ /* 0x040fe20007ffe0ff */
[----:B------:R-:W-:Y:S01]  /*0450*/  HFMA2 R149, -RZ, RZ, 0, 0 ;  /* 0x00000000ff957431 */ /* 0x000fe200000001ff */
[----:B------:R-:W-:Y:S01]  /*0460*/  IADD3 R11, PT, PT, R4, 0x27e0, RZ ;  /* 0x000027e0040b7810 */ /* 0x000fe20007ffe0ff */
[----:B------:R-:W-:Y:S01]  /*0470*/  HFMA2 R145, -RZ, RZ, 0, 0 ;  /* 0x00000000ff917431 */ /* 0x000fe200000001ff */
[----:B------:R-:W-:Y:S01]  /*0480*/  SHF.R.U32.HI R4, RZ, 0x10, R12 ;  /* 0x00000010ff047819 */ /* 0x000fe2000001160c */
[----:B------:R-:W-:Y:S01]  /*0490*/  HFMA2 R43, -RZ, RZ, 0, 0 ;  /* 0x00000000ff2b7431 */ /* 0x000fe200000001ff */
[----:B------:R-:W-:Y:S01]  /*04a0*/  LOP3.LUT R9, R9, 0x1fc0, RZ, 0xc0, !PT ;  /* 0x00001fc009097812 */ /* 0x000fe200078ec0ff */
[----:B------:R-:W-:Y:S01]  /*04b0*/  HFMA2 R97, -RZ, RZ, 0, 0 ;  /* 0x00000000ff617431 */ /* 0x000fe200000001ff */
[----:B------:R-:W-:Y:S01]  /*04c0*/  PRMT R4, R4, 0x9910, RZ ;  /* 0x0000991004047816 */ /* 0x000fe200000000ff */
[----:B------:R-:W-:Y:S01]  /*04d0*/  HFMA2 R95, -RZ, RZ, 0, 0 ;  /* 0x00000000ff5f7431 */ /* 0x000fe200000001ff */
[-C--:B------:R-:W-:Y:S01]  /*04e0*/  IADD3 R105, PT, PT, R9, R13.reuse, RZ ;  /* 0x0000000d09697210 */ /* 0x080fe20007ffe0ff */
[----:B------:R-:W-:Y:S01]  /*04f0*/  HFMA2 R53, -RZ, RZ, 0, 0 ;  /* 0x00000000ff357431 */ /* 0x000fe200000001ff */
[----:B------:R-:W-:Y:S01]  /*0500*/  LOP3.LUT R0, R0, 0x7c0, RZ, 0xc0, !PT ;  /* 0x000007c000007812 */ /* 0x000fe200078ec0ff */
[----:B------:R-:W-:Y:S01]  /*0510*/  IMAD R4, R4, 0x50, RZ ;  /* 0x0000005004047824 */ /* 0x000fe200078e02ff */
[----:B------:R-:W-:Y:S01]  /*0520*/  LOP3.LUT R6, R6, 0xfc0, RZ, 0xc0, !PT ;  /* 0x00000fc006067812 */ /* 0x000fe200078ec0ff */
[----:B0-----:R-:W-:Y:S01]  /*0530*/  IMAD.WIDE.U32 R2, R5, 0x4, R2 ;  /* 0x0000000405027825 */ /* 0x001fe200078e0002 */
[----:B------:R-:W-:-:S03]  /*0540*/  IADD3 R111, PT, PT, R0, R13, RZ ;  /* 0x0000000d006f7210 */ /* 0x000fc60007ffe0ff */
[----:B------:R-:W-:Y:S01]  /*0550*/  HFMA2 R57, -RZ, RZ, 0, 0 ;  /* 0x00000000ff397431 */ /* 0x000fe200000001ff */
[----:B------:R-:W-:Y:S01]  /*0560*/  LOP3.LUT R9, R4, 0xffff, RZ, 0xc0, !PT ;  /* 0x0000ffff04097812 */ /* 0x000fe200078ec0ff */
[----:B------:R-:W-:Y:S01]  /*0570*/  IMAD R105, R76, -0x1e040, R105 ;  /* 0xfffe1fc04c697824 */ /* 0x000fe200078e0269 */
[----:B------:R-:W-:Y:S01]  /*0580*/  IADD3 R58, PT, PT, R0, R7, RZ ;  /* 0x00000007003a7210 */ /* 0x000fe20007ffe0ff */
[----:B------:R-:W-:Y:S01]  /*0590*/  IMAD R111, R76, -0x1e040, R111 ;  /* 0xfffe1fc04c6f7824 */ /* 0x000fe200078e026f */
[----:B------:R-:W-:Y:S01]  /*05a0*/  IADD3 R0, PT, PT, R78, 0x3a, RZ ;  /* 0x0000003a4e007810 */ /* 0x000fe20007ffe0ff */
[----:B------:R-:W-:Y:S01]  /*05b0*/  IMAD R9, R74, 0x57, R9 ;  /* 0x000000574a097824 */ /* 0x000fe200078e0209 */
[----:B------:R-:W-:Y:S01]  /*05c0*/  IADD3 R109, PT, PT, R6, R13, RZ ;  /* 0x0000000d066d7210 */ /* 0x000fe20007ffe0ff */
[----:B------:R-:W-:Y:S01]  /*05d0*/  HFMA2 R41, -RZ, RZ, 0, 0 ;  /* 0x00000000ff297431 */ /* 0x000fe200000001ff */
[----:B------:R-:W-:Y:S01]  /*05e0*/  IADD3 R56, PT, PT, R7, R6, RZ ;  /* 0x0000000607387210 */ /* 0x000fe20007ffe0ff */
[----:B------:R-:W-:Y:S01]  /*05f0*/  HFMA2 R99, -RZ, RZ, 0, 0 ;  /* 0x00000000ff637431 */ /* 0x000fe200000001ff */
[----:B------:R-:W-:Y:S01]  /*0600*/  IADD3 R4, PT, PT, R78, 0xae, RZ ;  /* 0x000000ae4e047810 */ /* 0x000fe20007ffe0ff */
[----:B------:R-:W-:Y:S01]  /*0610*/  IMAD R109, R76, -0x1e040, R109 ;  /* 0xfffe1fc04c6d7824 */ /* 0x000fe200078e026d */
[-C--:B------:R-:W-:Y:S01]  /*0620*/  LEA.HI R0, R0, R9.reuse, RZ, 0x1e ;  /* 0x0000000900007211 */ /* 0x080fe200078ff0ff */
[----:B------:R-:W-:Y:S01]  /*0630*/  HFMA2 R67, -RZ, RZ, 0, 0 ;  /* 0x00000000ff437431 */ /* 0x000fe200000001ff */
[----:B------:R-:W-:Y:S01]  /*0640*/  IADD3 R6, PT, PT, R78, 0x122, RZ ;  /* 0x000001224e067810 */ /* 0x000fe20007ffe0ff */
[----:B------:R-:W-:Y:S01]  /*0650*/  HFMA2 R69, -RZ, RZ, 0, 0 ;  /* 0x00000000ff457431 */ /* 0x000fe200000001ff */
[-C--:B------:R-:W-:Y:S01]  /*0660*/  LEA.HI R4, R4, R9.reuse, RZ, 0x1e ;  /* 0x0000000904047211 */ /* 0x080fe200078ff0ff */
[----:B------:R-:W-:Y:S01]  /*0670*/  HFMA2 R55, -RZ, RZ, 0, 0 ;  /* 0x00000000ff377431 */ /* 0x000fe200000001ff */
[----:B------:R-:W-:Y:S01]  /*0680*/  IADD3 R70, PT, PT, R0, -0x3e8, RZ ;  /* 0xfffffc1800467810 */ /* 0x000fe20007ffe0ff */
[----:B------:R-:W-:Y:S01]  /*0690*/  HFMA2 R79, -RZ, RZ, 0, 0 ;  /* 0x00000000ff4f7431 */ /* 0x000fe200000001ff */
[----:B------:R-:W-:Y:S01]  /*06a0*/  LEA.HI R6, R6, R9, RZ, 0x1e ;  /* 0x0000000906067211 */ /* 0x000fe200078ff0ff */
[----:B------:R-:W-:Y:S01]  /*06b0*/  HFMA2 R83, -RZ, RZ, 0, 0 ;  /* 0x00000000ff537431 */ /* 0x000fe200000001ff */
[----:B------:R-:W-:Y:S01]  /*06c0*/  IADD3 R66, PT, PT, R4, -0x3e8, RZ ;  /* 0xfffffc1804427810 */ /* 0x000fe20007ffe0ff */
[----:B------:R-:W-:Y:S01]  /*06d0*/  HFMA2 R87, -RZ, RZ, 0, 0 ;  /* 0x00000000ff577431 */ /* 0x000fe200000001ff */
[----:B------:R-:W-:Y:S01]  /*06e0*/  ISETP.GT.U32.AND P0, PT, R70, 0x270f, PT ;  /* 0x0000270f4600780c */ /* 0x000fe20003f04070 */
[----:B------:R-:W-:Y:S01]  /*06f0*/  HFMA2 R91, -RZ, RZ, 0, 0 ;  /* 0x00000000ff5b7431 */ /* 0x000fe200000001ff */
[----:B------:R-:W-:-:S02]  /*0700*/  LOP3.LUT R10, R10, 0x27c0, RZ, 0xc0, !PT ;  /* 0x000027c00a0a7812 */ /* 0x000fc400078ec0ff */
[----:B------:R-:W-:Y:S02]  /*0710*/  CS2R R14, SRZ ;  /* 0x00000000000e7805 */ /* 0x000fe4000001ff00 */
[----:B------:R-:W-:Y:S02]  /*0720*/  LOP3.LUT R8, R8, 0x17c0, RZ, 0xc0, !PT ;  /* 0x000017c008087812 */ /* 0x000fe400078ec0ff */
[----:B------:R-:W-:Y:S02]  /*0730*/  CS2R R4, SRZ ;  /* 0x0000000000047805 */ /* 0x000fe4000001ff00 */
[----:B------:R-:W-:Y:S01]  /*0740*/  IADD3 R62, PT, PT, R6, -0x3e8, RZ ;  /* 0xfffffc18063e7810 */ /* 0x000fe20007ffe0ff */
[----:B------:R-:W0:Y:S01]  /*0750*/  LDCU.64 UR8, c[0x0][0x358] ;  /* 0x00006b00ff0877ac */ /* 0x000e220008000a00 */
[----:B------:R-:W-:Y:S02]  /*0760*/  P2R R0, PR, RZ, 0x1 ;  /* 0x00000001ff007803 */ /* 0x000fe40000000000 */
[----:B------:R-:W-:Y:S01]  /*0770*/  ISETP.GT.U32.AND P1, PT, R66, 0x270f, PT ;  /* 0x0000270f4200780c */ /* 0x000fe20003f24070 */
[----:B------:R-:W-:Y:S01]  /*0780*/  UMOV UR4, URZ ;  /* 0x000000ff00047c82 */ /* 0x000fe20008000000 */
[----:B------:R-:W-:-:S02]  /*0790*/  IADD3 R103, PT, PT, R10, R13, RZ ;  /* 0x0000000d0a677210 */ /* 0x000fc40007ffe0ff */
[----:B------:R-:W-:Y:S02]  /*07a0*/  IADD3 R107, PT, PT, R8, R13, RZ ;  /* 0x0000000d086b7210 */ /* 0x000fe40007ffe0ff */
[----:B------:R-:W-:Y:S01]  /*07b0*/  IADD3 R54, PT, PT, R7, R8, RZ ;  /* 0x0000000807367210 */ /* 0x000fe20007ffe0ff */
[----:B------:R-:W-:Y:S01]  /*07c0*/  IMAD R103, R76, -0x1e040, R103 ;  /* 0xfffe1fc04c677824 */ /* 0x000fe200078e0267 */
[----:B------:R-:W-:Y:S01]  /*07d0*/  ISETP.GT.U32.AND P0, PT, R62, 0x270f, PT ;  /* 0x0000270f3e00780c */ /* 0x000fe20003f04070 */
[----:B------:R-:W-:Y:S01]  /*07e0*/  IMAD R107, R76, -0x1e040, R107 ;  /* 0xfffe1fc04c6b7824 */ /* 0x000fe200078e026b */
[C---:B------:R-:W-:Y:S02]  /*07f0*/  IADD3 R8, PT, PT, R78.reuse, 0x196, RZ ;  /* 0x000001964e087810 */ /* 0x040fe40007ffe0ff */
[----:B------:R-:W-:Y:S02]  /*0800*/  CS2R R6, SRZ ;  /* 0x0000000000067805 */ /* 0x000fe4000001ff00 */
[----:B------:R-:W-:-:S02]  /*0810*/  IADD3 R10, PT, PT, R78, 0x20a, RZ ;  /* 0x0000020a4e0a7810 */ /* 0x000fc40007ffe0ff */
[C---:B------:R-:W-:Y:S02]  /*0820*/  IADD3 R12, PT, PT, R78.reuse, 0x27e, RZ ;  /* 0x0000027e4e0c7810 */ /* 0x040fe40007ffe0ff */
[----:B------:R-:W-:Y:S02]  /*0830*/  LEA.HI R78, R78, R9, RZ, 0x1e ;  /* 0x000000094e4e7211 */ /* 0x000fe400078ff0ff */
[----:B------:R-:W-:Y:S02]  /*0840*/  P2R R0, PR, RZ, 0x2 ;  /* 0x00000002ff007803 */ /* 0x000fe40000000000 */
[----:B------:R-:W-:Y:S02]  /*0850*/  P2R R0, PR, RZ, 0x1 ;  /* 0x00000001ff007803 */ /* 0x000fe40000000000 */
[----:B------:R-:W-:Y:S02]  /*0860*/  IADD3 R0, P3, PT, R2, 0x1d00, RZ ;  /* 0x00001d0002007810 */ /* 0x000fe40007f7e0ff */
[----:B------:R-:W-:-:S02]  /*0870*/  IADD3 R72, PT, PT, R78, -0x3e8, RZ ;  /* 0xfffffc184e487810 */ /* 0x000fc40007ffe0ff */
[----:B------:R-:W-:Y:S02]  /*0880*/  LOP3.LUT R11, R11, 0x2fc0, RZ, 0xc0, !PT ;  /* 0x00002fc00b0b7812 */ /* 0x000fe400078ec0ff */
[----:B------:R-:W-:Y:S01]  /*0890*/  IADD3.X R29, PT, PT, RZ, R3, RZ, P3, !PT ;  /* 0x00000003ff1d7210 */ /* 0x000fe20001ffe4ff */
[----:B------:R-:W-:Y:S01]  /*08a0*/  HFMA2 R3, -RZ, RZ, 0, 0 ;  /* 0x00000000ff037431 */ /* 0x000fe200000001ff */
[----:B------:R-:W-:Y:S02]  /*08b0*/  ISETP.GT.U32.AND P3, PT, R72, 0x270f, PT ;  /* 0x0000270f4800780c */ /* 0x000fe40003f64070 */
[----:B------:R-:W-:Y:S02]  /*08c0*/  IADD3 R101, PT, PT, R11, R13, RZ ;  /* 0x0000000d0b657210 */ /* 0x000fe40007ffe0ff */
[----:B------:R-:W-:Y:S02]  /*08d0*/  IADD3 R68, PT, PT, R78, -0x3cb, RZ ;  /* 0xfffffc354e447810 */ /* 0x000fe40007ffe0ff */
[-C--:B------:R-:W-:Y:S01]  /*08e0*/  LEA.HI R8, R8, R9.reuse, RZ, 0x1e ;  /* 0x0000000908087211 */ /* 0x080fe200078ff0ff */
[----:B------:R-:W-:Y:S01]  /*08f0*/  IMAD R101, R76, -0x1e040, R101 ;  /* 0xfffe1fc04c657824 */ /* 0x000fe200078e0265 */
[----:B------:R-:W-:-:S02]  /*0900*/  LEA.HI R10, R10, R9, RZ, 0x1e ;  /* 0x000000090a0a7211 */ /* 0x000fc400078ff0ff */
[----:B------:R-:W-:Y:S02]  /*0910*/  LEA.HI R12, R12, R9, RZ, 0x1e ;  /* 0x000000090c0c7211 */ /* 0x000fe400078ff0ff */
[C---:B------:R-:W-:Y:S02]  /*0920*/  IADD3 R64, PT, PT, R78.reuse, -0x3ae, RZ ;  /* 0xfffffc524e407810 */ /* 0x040fe40007ffe0ff */
[----:B------:R-:W-:Y:S02]  /*0930*/  IADD3 R60, PT, PT, R78, -0x391, RZ ;  /* 0xfffffc6f4e3c7810 */ /* 0x000fe40007ffe0ff */
[----:B------:R-:W-:Y:S02]  /*0940*/  P2R R2, PR, RZ, 0x8 ;  /* 0x00000008ff027803 */ /* 0x000fe40000000000 */
[----:B------:R-:W-:Y:S02]  /*0950*/  ISETP.GT.U32.AND P3, PT, R68, 0x270f, PT ;  /* 0x0000270f4400780c */ /* 0x000fe40003f64070 */
[----:B------:R-:W-:-:S02]  /*0960*/  IADD3 R8, PT, PT, R8, -0x3e8, RZ ;  /* 0xfffffc1808087810 */ /* 0x000fc40007ffe0ff */
[----:B------:R-:W-:Y:S02]  /*0970*/  IADD3 R10, PT, PT, R10, -0x3e8, RZ ;  /* 0xfffffc180a0a7810 */ /* 0x000fe40007ffe0ff */
[----:B------:R-:W-:Y:S02]  /*0980*/  IADD3 R12, PT, PT, R12, -0x3e8, RZ ;  /* 0xfffffc180c0c7810 */ /* 0x000fe40007ffe0ff */
[----:B------:R-:W-:Y:S02]  /*0990*/  IADD3 R80, PT, PT, R78, -0x374, RZ ;  /* 0xfffffc8c4e507810 */ /* 0x000fe40007ffe0ff */
[----:B------:R-:W-:Y:S02]  /*09a0*/  ISETP.GT.U32.AND P4, PT, R64, 0x270f, PT ;  /* 0x0000270f4000780c */ /* 0x000fe40003f84070 */
[----:B------:R-:W-:Y:S02]  /*09b0*/  IADD3 R78, PT, PT, R78, -0x357, RZ ;  /* 0xfffffca94e4e7810 */ /* 0x000fe40007ffe0ff */
[----:B------:R-:W-:-:S02]  /*09c0*/  ISETP.GT.U32.AND P5, PT, R60, 0x270f, PT ;  /* 0x0000270f3c00780c */ /* 0x000fc40003fa4070 */
[----:B------:R-:W-:Y:S02]  /*09d0*/  P2R R2, PR, RZ, 0x8 ;  /* 0x00000008ff027803 */ /* 0x000fe40000000000 */
[----:B------:R-:W-:Y:S02]  /*09e0*/  ISETP.GT.U32.AND P2, PT, R8, 0x270f, PT ;  /* 0x0000270f0800780c */ /* 0x000fe40003f44070 */
[----:B------:R-:W-:Y:S02]  /*09f0*/  CS2R R8, SRZ ;  /* 0x0000000000087805 */ /* 0x000fe4000001ff00 */
[----:B------:R-:W-:Y:S02]  /*0a00*/  ISETP.GT.U32.AND P1, PT, R10, 0x270f, PT ;  /* 0x0000270f0a00780c */ /* 0x000fe40003f24070 */
[----:B------:R-:W-:Y:S02]  /*0a10*/  CS2R R10, SRZ ;  /* 0x00000000000a7805 */ /* 0x000fe4000001ff00 */
[----:B------:R-:W-:-:S02]  /*0a20*/  ISETP.GT.U32.AND P0, PT, R12, 0x270f, PT ;  /* 0x0000270f0c00780c */ /* 0x000fc40003f04070 */
[----:B------:R-:W-:Y:S02]  /*0a30*/  CS2R R12, SRZ ;  /* 0x00000000000c7805 */ /* 0x000fe4000001ff00 */
[----:B------:R-:W-:Y:S02]  /*0a40*/  P2R R2, PR, RZ, 0x10 ;  /* 0x00000010ff027803 */ /* 0x000fe40000000000 */
[----:B------:R-:W-:Y:S02]  /*0a50*/  MOV R235, RZ ;  /* 0x000000ff00eb7202 */ /* 0x000fe40000000f00 */
[----:B------:R-:W-:Y:S02]  /*0a60*/  MOV R231, RZ ;  /* 0x000000ff00e77202 */ /* 0x000fe40000000f00 */
[----:B------:R-:W-:Y:S02]  /*0a70*/  MOV R227, RZ ;  /* 0x000000ff00e37202 */ /* 0x000fe40000000f00 */
[----:B------:R-:W-:-:S02]  /*0a80*/  MOV R223, RZ ;  /* 0x000000ff00df7202 */ /* 0x000fc40000000f00 */
[----:B------:R-:W-:Y:S02]  /*0a90*/  MOV R219, RZ ;  /* 0x000000ff00db7202 */ /* 0x000fe40000000f00 */
[----:B------:R-:W-:Y:S02]  /*0aa0*/  MOV R215, RZ ;  /* 0x000000ff00d77202 */ /* 0x000fe40000000f00 */
        /* <DEDUP_REMOVED lines=33> */
[----:B------:R-:W-:-:S02]  /*0cc0*/  IADD3 R40, PT, PT, R40, -0xfa00, RZ ;  /* 0xffff060028287810 */ /* 0x000fc40007ffe0ff */
[----:B------:R-:W-:Y:S02]  /*0cd0*/  IADD3 R44, PT, PT, R109, -0xfa00, RZ ;  /* 0xffff06006d2c7810 */ /* 0x000fe40007ffe0ff */
[----:B------:R-:W-:Y:S02]  /*0ce0*/  IADD3 R46, PT, PT, R107, -0xfa00, RZ ;  /* 0xffff06006b2e7810 */ /* 0x000fe40007ffe0ff */
[----:B------:R-:W-:Y:S02]  /*0cf0*/  IADD3 R52, PT, PT, R101, -0xfa00, RZ ;  /* 0xffff060065347810 */ /* 0x000fe40007ffe0ff */
[----:B------:R-:W-:Y:S02]  /*0d00*/  IADD3 R50, PT, PT, R103, -0xfa00, RZ ;  /* 0xffff060067327810 */ /* 0x000fe40007ffe0ff */
[----:B------:R-:W-:Y:S02]  /*0d10*/  IADD3 R48, PT, PT, R105, -0xfa00, RZ ;  /* 0xffff060069307810 */ /* 0x000fe40007ffe0ff */
[----:B------:R-:W-:-:S02]  /*0d20*/  IADD3 R42, PT, PT, R111, -0xfa00, RZ ;  /* 0xffff06006f2a7810 */ /* 0x000fc40007ffe0ff */
[----:B------:R-:W-:Y:S02]  /*0d30*/  ISETP.GT.U32.AND P3, PT, R80, 0x270f, PT ;  /* 0x0000270f5000780c */ /* 0x000fe40003f64070 */
[----:B------:R-:W-:Y:S02]  /*0d40*/  ISETP.GT.U32.AND P4, PT, R78, 0x270f, PT ;  /* 0x0000270f4e00780c */ /* 0x000fe40003f84070 */
[----:B0-----:R-:W-:-:S11]  /*0d50*/  P2R R2, PR, RZ, 0x20 ;  /* 0x00000020ff027803 */ /* 0x001fd60000000000 */
.L_x_18:
[----:B------:R-:W0:Y:S01]  /*0d60*/  S2R R2, SR_TID.X ;  /* 0x0000000000027919 */ /* 0x000e220000002100 */
[----:B------:R-:W1:Y:S01]  /*0d70*/  LDC.64 R102, c[0x0][0x380] ;  /* 0x0000e000ff667b82 */ /* 0x000e620000000a00 */
[----:B------:R-:W-:Y:S02]  /*0d80*/  P2R R84, PR, RZ, 0x2 ;  /* 0x00000002ff547803 */ /* 0x000fe40000000000 */
[----:B------:R-:W-:-:S05]  /*0d90*/  P2R R117, PR, RZ, 0x1 ;  /* 0x00000001ff757803 */ /* 0x000fca0000000000 */
[----:B------:R-:W2:Y:S01]  /*0da0*/  S2UR UR6, SR_CgaCtaId ;  /* 0x00000000000679c3 */ /* 0x000ea20000008800 */
[----:B------:R-:W-:-:S07]  /*0db0*/  UMOV UR5, 0x400 ;  /* 0x0000040000057882 */ /* 0x000fce0000000000 */
[----:B------:R-:W3:Y:S01]  /*0dc0*/  LDC.64 R100, c[0x0][0x388] ;  /* 0x0000e200ff647b82 */ /* 0x000ee20000000a00 */
[----:B0-----:R-:W-:-:S13]  /*0dd0*/  ISETP.GT.U32.AND P5, PT, R2, 0x1d, PT ;  /* 0x0000001d0200780c */ /* 0x001fda0003fa4070 */
[----:B-1----:R-:W-:-:S05]  /*0de0*/  @!P5 IMAD.WIDE.U32 R106, R54, 0x4, R102 ;  /* 0x00000004366ad825 */ /* 0x002fca00078e0066 */
[----:B------:R3:W4:Y:S01]  /*0df0*/  @!P5 LDG.E.CONSTANT R80, desc[UR8][R106.64] ;  /* 0x000000086a50d981 */ /* 0x000722000c1e9900 */
[----:B--2---:R-:W-:Y:S01]  /*0e00*/  ULEA UR7, UR6, UR5, 0x18 ;  /* 0x0000000506077291 */ /* 0x004fe2000f8ec0ff */
[----:B------:R-:W-:Y:S01]  /*0e10*/  ISETP.GT.U32.AND P6, PT, R60, 0x270f, PT ;  /* 0x0000270f3c00780c */ /* 0x000fe20003fc4070 */
[----:B------:R-:W-:-:S04]  /*0e20*/  IMAD.WIDE.U32 R104, R58, 0x4, R102 ;  /* 0x000000043a687825 */ /* 0x000fc800078e0066 */
[----:B------:R-:W-:Y:S01]  /*0e30*/  LEA R115, R2, UR7, 0x2 ;  /* 0x0000000702737c11 */ /* 0x000fe2000f8e10ff */
[----:B------:R-:W-:Y:S01]  /*0e40*/  BAR.SYNC.DEFER_BLOCKING 0x0 ;  /* 0x0000000000007b1d */ /* 0x000fe20000010000 */
[----:B------:R-:W-:Y:S02]  /*0e50*/  ISETP.GT.U32.AND P1, PT, R72, 0x270f, PT ;  /* 0x0000270f4800780c */ /* 0x000fe40003f24070 */
[----:B------:R-:W-:Y:S01]  /*0e60*/  ISETP.GT.U32.AND P0, PT, R64, 0x270f, PT ;  /* 0x0000270f4000780c */ /* 0x000fe20003f04070 */
[----:B---3--:R-:W-:Y:S01]  /*0e70*/  IMAD.WIDE R106, R40, 0x4, R100 ;  /* 0x00000004286a7825 */ /* 0x008fe200078e0264 */
[----:B------:R-:W-:Y:S02]  /*0e80*/  MOV R86, RZ ;  /* 0x000000ff00567202 */ /* 0x000fe40000000f00 */
[----:B------:R-:W-:Y:S01]  /*0e90*/  MOV R90, RZ ;  /* 0x000000ff005a7202 */ /* 0x000fe20000000f00 */
[----:B------:R-:W-:Y:S01]  /*0ea0*/  IMAD.WIDE.U32 R102, R56, 0x4, R102 ;  /* 0x0000000438667825 */ /* 0x000fe200078e0066 */
[----:B------:R-:W-:Y:S01]  /*0eb0*/  MOV R94, RZ ;  /* 0x000000ff005e7202 */ /* 0x000fe20000000f00 */
[----:B------:R0:W2:Y:S01]  /*0ec0*/  LDG.E.CONSTANT R78, desc[UR8][R104.64] ;  /* 0x00000008684e7981 */ /* 0x0000a2000c1e9900 */
[----:B------:R-:W-:-:S03]  /*0ed0*/  MOV R98, RZ ;  /* 0x000000ff00627202 */ /* 0x000fc60000000f00 */
[----:B------:R-:W3:Y:S01]  /*0ee0*/  @!P1 LDG.E.CONSTANT R86, desc[UR8][R106.64] ;  /* 0x000000086a569981 */ /* 0x000ee2000c1e9900 */
[----:B------:R-:W-:-:S03]  /*0ef0*/  ISETP.NE.AND P1, PT, R84, RZ, PT ;  /* 0x000000ff5400720c */ /* 0x000fc60003f25270 */
[----:B------:R-:W5:Y:S01]  /*0f00*/  @!P0 LDG.E.CONSTANT R94, desc[UR8][R106.64+0x3a00] ;  /* 0x003a00086a5e8981 */ /* 0x000f62000c1e9900 */
[----:B------:R-:W-:-:S03]  /*0f10*/  ISETP.GT.U32.AND P0, PT, R70, 0x270f, PT ;  /* 0x0000270f4600780c */ /* 0x000fc60003f04070 */
[----:B------:R-:W5:Y:S01]  /*0f20*/  @!P6 LDG.E.CONSTANT R98, desc[UR8][R106.64+0x5700] ;  /* 0x005700086a62e981 */ /* 0x000f62000c1e9900 */
[----:B------:R-:W-:Y:S02]  /*0f30*/  ISETP.GT.U32.AND P6, PT, R66, 0x270f, PT ;  /* 0x0000270f4200780c */ /* 0x000fe40003fc4070 */
[----:B------:R-:W-:Y:S01]  /*0f40*/  MOV R116, RZ ;  /* 0x000000ff00747202 */ /* 0x000fe20000000f00 */
[----:B------:R1:W3:Y:S01]  /*0f50*/  LDG.E.CONSTANT R82, desc[UR8][R102.64] ;  /* 0x0000000866527981 */ /* 0x0002e2000c1e9900 */
[----:B------:R-:W-:Y:S01]  /*0f60*/  MOV R120, RZ ;  /* 0x000000ff00787202 */ /* 0x000fe20000000f00 */
[--C-:B0-----:R-:W-:Y:S01]  /*0f70*/  IMAD.WIDE R104, R42, 0x4, R100.reuse ;  /* 0x000000042a687825 */ /* 0x101fe200078e0264 */
[----:B------:R-:W-:Y:S02]  /*0f80*/  MOV R88, RZ ;  /* 0x000000ff00587202 */ /* 0x000fe40000000f00 */
[----:B------:R-:W5:Y:S01]  /*0f90*/  @!P3 LDG.E.CONSTANT R116, desc[UR8][R106.64+0x7400] ;  /* 0x007400086a74b981 */ /* 0x000f62000c1e9900 */
[----:B------:R-:W-:Y:S01]  /*0fa0*/  MOV R92, RZ ;  /* 0x000000ff005c7202 */ /* 0x000fe20000000f00 */
[--C-:B------:R-:W-:Y:S01]  /*0fb0*/  IMAD.WIDE R108, R46, 0x4, R100.reuse ;  /* 0x000000042e6c7825 */ /* 0x100fe200078e0264 */
[----:B------:R-:W-:Y:S01]  /*0fc0*/  MOV R96, RZ ;  /* 0x000000ff00607202 */ /* 0x000fe20000000f00 */
[----:B------:R-:W5:Y:S01]  /*0fd0*/  @!P4 LDG.E.CONSTANT R120, desc[UR8][R106.64+0x9100] ;  /* 0x009100086a78c981 */ /* 0x000f62000c1e9900 */
[----:B-1----:R-:W-:Y:S01]  /*0fe0*/  MOV R102, R0 ;  /* 0x0000000000667202 */ /* 0x002fe20000000f00 */
[--C-:B------:R-:W-:Y:S01]  /*0ff0*/  IMAD.WIDE R110, R48, 0x4, R100.reuse ;  /* 0x00000004306e7825 */ /* 0x100fe200078e0264 */
[----:B------:R-:W-:Y:S01]  /*1000*/  MOV R103, R29 ;  /* 0x0000001d00677202 */ /* 0x000fe20000000f00 */
[----:B------:R-:W5:Y:S01]  /*1010*/  @!P0 LDG.E.CONSTANT R88, desc[UR8][R104.64] ;  /* 0x0000000868588981 */ /* 0x000f62000c1e9900 */
[----:B------:R-:W-:Y:S01]  /*1020*/  MOV R114, RZ ;  /* 0x000000ff00727202 */ /* 0x000fe20000000f00 */
[----:B------:R-:W-:Y:S01]  /*1030*/  IMAD.WIDE R112, R50, 0x4, R100 ;  /* 0x0000000432707825 */ /* 0x000fe200078e0264 */
[----:B------:R-:W-:Y:S01]  /*1040*/  MOV R118, RZ ;  /* 0x000000ff00767202 */ /* 0x000fe20000000f00 */
[----:B------:R-:W5:Y:S04]  /*1050*/  LDG.E.CONSTANT R0, desc[UR8][R102.64+-0x1d00] ;  /* 0xffe3000866007981 */ /* 0x000f68000c1e9900 */
[----:B------:R-:W5:Y:S04]  /*1060*/  LDG.E.CONSTANT R84, desc[UR8][R102.64+0x1d00] ;  /* 0x001d000866547981 */ /* 0x000f68000c1e9900 */
[----:B------:R-:W5:Y:S04]  /*1070*/  @!P2 LDG.E.CONSTANT R114, desc[UR8][R110.64] ;  /* 0x000000086e72a981 */ /* 0x000f68000c1e9900 */
[----:B------:R-:W5:Y:S04]  /*1080*/  @!P1 LDG.E.CONSTANT R118, desc[UR8][R112.64] ;  /* 0x0000000870769981 */ /* 0x000f68000c1e9900 */
[----:B----4-:R0:W-:Y:S01]  /*1090*/  @!P5 STS [R115+0x488], R80 ;  /* 0x000488507300d388 */ /* 0x0101e20000000800 */
[----:B------:R-:W-:-:S03]  /*10a0*/  ISETP.GT.U32.AND P5, PT, R68, 0x270f, PT ;  /* 0x0000270f4400780c */ /* 0x000fc60003fa4070 */
[----:B0-----:R-:W4:Y:S10]  /*10b0*/  LDG.E.CONSTANT R80, desc[UR8][R102.64] ;  /* 0x0000000866507981 */ /* 0x001f34000c1e9900 */
[----:B------:R0:W4:Y:S01]  /*10c0*/  @!P5 LDG.E.CONSTANT R90, desc[UR8][R106.64+0x1d00] ;  /* 0x001d00086a5ad981 */ /* 0x000122000c1e9900 */
[----:B------:R-:W-:Y:S01]  /*10d0*/  ISETP.GT.U32.AND P5, PT, R62, 0x270f, PT ;  /* 0x0000270f3e00780c */ /* 0x000fe20003fa4070 */
[----:B0-----:R-:W-:-:S12]  /*10e0*/  IMAD.WIDE R106, R44, 0x4, R100 ;  /* 0x000000042c6a7825 */ /* 0x001fd800078e0264 */
[----:B------:R-:W4:Y:S04]  /*10f0*/  @!P5 LDG.E.CONSTANT R96, desc[UR8][R108.64] ;  /* 0x000000086c60d981 */ /* 0x000f28000c1e9900 */
[----:B------:R-:W4:Y:S01]  /*1100*/  @!P6 LDG.E.CONSTANT R92, desc[UR8][R106.64] ;  /* 0x000000086a5ce981 */ /* 0x000f22000c1e9900 */
[----:B------:R-:W-:-:S04]  /*1110*/  UIADD3 UR5, UPT, UPT, UR5, 0x500, URZ ;  /* 0x0000050005057890 */ /* 0x000fc8000fffe0ff */
[----:B------:R-:W-:Y:S01]  /*1120*/  ULEA UR5, UR6, UR5, 0x18 ;  /* 0x0000000506057291 */ /* 0x000fe2000f8ec0ff */
[----:B--2---:R0:W-:Y:S05]  /*1130*/  STS [R115+0xe8], R78 ;  /* 0x0000e84e73007388 */ /* 0x0041ea0000000800 */
[C---:B------:R-:W-:Y:S01]  /*1140*/  LEA R29, R2.reuse, UR5, 0x2 ;  /* 0x00000005021d7c11 */ /* 0x040fe2000f8e10ff */
[----:B---3--:R0:W-:Y:S01]  /*1150*/  STS [R115+0x2b8], R82 ;  /* 0x0002b85273007388 */ /* 0x0081e20000000800 */
[----:B------:R-:W-:-:S03]  /*1160*/  ISETP.GT.U32.AND P5, PT, R2, 0x19, PT ;  /* 0x000000190200780c */ /* 0x000fc60003fa4070 */
[----:B-----5:R0:W-:Y:S04]  /*1170*/  STS [R115], R0 ;  /* 0x0000000073007388 */ /* 0x0201e80000000800 */
[----:B------:R0:W-:Y:S01]  /*1180*/  STS [R115+0x3a0], R84 ;  /* 0x0003a05473007388 */ /* 0x0001e20000000800 */
[----:B------:R-:W-:Y:S01]  /*1190*/  BSSY.RECONVERGENT B0, `(.L_x_14) ;  /* 0x0000016000007945 */ /* 0x000fe20003800200 */
[----:B------:R-:W-:Y:S02]  /*11a0*/  ISETP.NE.AND P0, PT, R117, RZ, PT ;  /* 0x000000ff7500720c */ /* 0x000fe40003f05270 */
[----:B----4-:R0:W-:Y:S04]  /*11b0*/  STS [R115+0x1d0], R80 ;  /* 0x0001d05073007388 */ /* 0x0101e80000000800 */
[----:B------:R0:W-:Y:S04]  /*11c0*/  STS [R29], R86 ;  /* 0x000000561d007388 */ /* 0x0001e80000000800 */
[----:B------:R0:W-:Y:S04]  /*11d0*/  STS [R29+0x1d0], R90 ;  /* 0x0001d05a1d007388 */ /* 0x0001e80000000800 */
        /* <DEDUP_REMOVED lines=8> */
[----:B------:R0:W-:Y:S01]  /*1260*/  STS [R29+0x828], R118 ;  /* 0x000828761d007388 */ /* 0x0001e20000000800 */
[----:B------:R-:W-:Y:S05]  /*1270*/  @P5 BRA `(.L_x_15) ;  /* 0x00000000001c5947 */ /* 0x000fea0003800000 */
[----:B------:R-:W-:Y:S01]  /*1280*/  BSSY.RECONVERGENT B1, `(.L_x_16) ;  /* 0x0000005000017945 */ /* 0x000fe20003800200 */
[----:B0-----:R-:W-:-:S03]  /*1290*/  HFMA2 R0, -RZ, RZ, 0, 0 ;  /* 0x00000000ff007431 */ /* 0x001fc600000001ff */
[----:B------:R-:W-:Y:S05]  /*12a0*/  @P0 BRA `(.L_x_17) ;  /* 0x0000000000080947 */ /* 0x000fea0003800000 */
[----:B------:R-:W-:-:S05]  /*12b0*/  IMAD.WIDE R100, R52, 0x4, R100 ;  /* 0x0000000434647825 */ /* 0x000fca00078e0264 */
[----:B------:R0:W5:Y:S02]  /*12c0*/  LDG.E.CONSTANT R0, desc[UR8][R100.64] ;  /* 0x0000000864007981 */ /* 0x000164000c1e9900 */
.L_x_17:
[----:B------:R-:W-:Y:S05]  /*12d0*/  BSYNC.RECONVERGENT B1 ;  /* 0x0000000000017941 */ /* 0x000fea0003800200 */
.L_x_16:
[----:B-----5:R1:W-:Y:S02]  /*12e0*/  STS [R29+0x9f8], R0 ;  /* 0x0009f8001d007388 */ /* 0x0203e40000000800 */
.L_x_15:
[----:B------:R-:W-:Y:S05]  /*12f0*/  BSYNC.RECONVERGENT B0 ;  /* 0x0000000000007941 */ /* 0x000fea0003800200 */
.L_x_14:
[----:B------:R-:W-:Y:S01]  /*1300*/  ISETP.GE.U32.AND P6, PT, R2, 0x1d, PT ;  /* 0x0000001d0200780c */ /* 0x000fe20003fc6070 */
[----:B------:R-:W-:Y:S01]  /*1310*/  BAR.SYNC.DEFER_BLOCKING 0x0 ;  /* 0x0000000000007b1d */ /* 0x000fe20000010000 */
[----:B01----:R-:W-:Y:S01]  /*1320*/  IADD3 R0, P5, PT, R102, 0x10, RZ ;  /* 0x0000001066007810 */ /* 0x003fe20007fbe0ff */
[----:B------:R-:W-:Y:S01]  /*1330*/  UIADD3 UR6, UPT, UPT, UR7, 0x280, URZ ;  /* 0x0000028007067890 */ /* 0x000fe2000fffe0ff */
[----:B------:R-:W-:Y:S01]  /*1340*/  IADD3 R52, PT, PT, R52, 0x4, RZ ;  /* 0x0000000434347810 */ /* 0x000fe20007ffe0ff */
[----:B------:R-:W-:Y:S01]  /*1350*/  UIADD3 UR4, UPT, UPT, UR4, 0x1, URZ ;  /* 0x0000000104047890 */ /* 0x000fe2000fffe0ff */
[----:B------:R-:W-:Y:S02]  /*1360*/  IADD3.X R29, PT, PT, RZ, R103, RZ, P5, !PT ;  /* 0x00000067ff1d7210 */ /* 0x000fe40002ffe4ff */
[----:B------:R-:W-:Y:S01]  /*1370*/  ISETP.GT.U32.AND P5, PT, R2, 0x1c, PT ;  /* 0x0000001c0200780c */ /* 0x000fe20003fa4070 */
[----:B------:R-:W-:Y:S01]  /*1380*/  UISETP.NE.AND UP0, UPT, UR4, 0x10, UPT ;  /* 0x000000100400788c */ /* 0x000fe2000bf05270 */
[----:B------:R-:W-:-:S02]  /*1390*/  MOV R82, UR6 ;  /* 0x0000000600527c02 */ /* 0x000fc40008000f00 */
[----:B------:R-:W-:Y:S02]  /*13a0*/  SEL R101, RZ, 0xa0, !P5 ;  /* 0x000000a0ff657807 */ /* 0x000fe40006800000 */
[----:B------:R-:W-:Y:S02]  /*13b0*/  @P6 IADD3 R2, PT, PT, R2, -0x1d, RZ ;  /* 0xffffffe302026810 */ /* 0x000fe40007ffe0ff */
[----:B------:R-:W-:Y:S02]  /*13c0*/  MOV R80, UR6 ;  /* 0x0000000600507c02 */ /* 0x000fe40008000f00 */
[----:B------:R-:W-:Y:S01]  /*13d0*/  IADD3 R50, PT, PT, R50, 0x4, RZ ;  /* 0x0000000432327810 */ /* 0x000fe20007ffe0ff */
[----:B------:R-:W-:Y:S01]  /*13e0*/  IMAD R78, R2, 0xc, R101 ;  /* 0x0000000c024e7824 */ /* 0x000fe200078e0265 */
[----:B------:R-:W-:Y:S02]  /*13f0*/  IADD3 R48, PT, PT, R48, 0x4, RZ ;  /* 0x0000000430307810 */ /* 0x000fe40007ffe0ff */
[----:B------:R-:W-:-:S02]  /*1400*/  @!P5 IADD3 R82, PT, PT, RZ, UR7, RZ ;  /* 0x00000007ff52dc10 */ /* 0x000fc4000fffe0ff */
[----:B------:R-:W-:Y:S02]  /*1410*/  LEA R78, R78, UR5, 0x2 ;  /* 0x000000054e4e7c11 */ /* 0x000fe4000f8e10ff */
[----:B------:R-:W-:Y:S02]  /*1420*/  @!P5 IADD3 R80, PT, PT, RZ, UR7, RZ ;  /* 0x00000007ff50dc10 */ /* 0x000fe4000fffe0ff */
[----:B------:R-:W-:Y:S01]  /*1430*/  LDS R82, [R82] ;  /* 0x0000000052527984 */ /* 0x000fe20000000800 */
[----:B------:R-:W-:Y:S02]  /*1440*/  IADD3 R46, PT, PT, R46, 0x4, RZ ;  /* 0x000000042e2e7810 */ /* 0x000fe40007ffe0ff */
[----:B------:R-:W-:Y:S01]  /*1450*/  IADD3 R44, PT, PT, R44, 0x4, RZ ;  /* 0x000000042c2c7810 */ /* 0x000fe20007ffe0ff */
[----:B------:R-:W0:Y:S01]  /*1460*/  LDS.128 R108, [R78+0x10] ;  /* 0x000010004e6c7984 */ /* 0x000e220000000c00 */
[----:B------:R-:W-:Y:S02]  /*1470*/  IADD3 R42, PT, PT, R42, 0x4, RZ ;  /* 0x000000042a2a7810 */ /* 0x000fe40007ffe0ff */
[----:B------:R-:W-:Y:S01]  /*1480*/  IADD3 R58, PT, PT, R58, 0x4, RZ ;  /* 0x000000043a3a7810 */ /* 0x000fe20007ffe0ff */
[----:B------:R-:W1:Y:S01]  /*1490*/  LDS.128 R100, [R78] ;  /* 0x000000004e647984 */ /* 0x000e620000000c00 */
[----:B------:R-:W-:-:S02]  /*14a0*/  IADD3 R56, PT, PT, R56, 0x4, RZ ;  /* 0x0000000438387810 */ /* 0x000fc40007ffe0ff */
[----:B------:R-:W-:Y:S01]  /*14b0*/  IADD3 R54, PT, PT, R54, 0x4, RZ ;  /* 0x0000000436367810 */ /* 0x000fe20007ffe0ff */
[----:B------:R-:W2:Y:S01]  /*14c0*/  LDS.128 R132, [R80+0x10] ;  /* 0x0000100050847984 */ /* 0x000ea20000000c00 */
[----:B------:R-:W-:-:S03]  /*14d0*/  IADD3 R40, PT, PT, R40, 0x4, RZ ;  /* 0x0000000428287810 */ /* 0x000fc60007ffe0ff */
[----:B------:R-:W3:Y:S04]  /*14e0*/  LDS.128 R140, [R78+0x20] ;  /* 0x000020004e8c7984 */ /* 0x000ee80000000c00 */
[----:B------:R-:W4:Y:S04]  /*14f0*/  LDS.128 R104, [R80] ;  /* 0x0000000050687984 */ /* 0x000f280000000c00 */
[----:B------:R-:W5:Y:S04]  /*1500*/  LDS.128 R112, [R80+0x20] ;  /* 0x0000200050707984 */ /* 0x000f680000000c00 */
[----:B------:R-:W5:Y:S04]  /*1510*/  LDS.128 R136, [R78+0x30] ;  /* 0x000030004e887984 */ /* 0x000f680000000c00 */
[----:B------:R-:W5:Y:S04]  /*1520*/  LDS.128 R116, [R80+0x30] ;  /* 0x0000300050747984 */ /* 0x000f680000000c00 */
[----:B------:R-:W5:Y:S04]  /*1530*/  LDS.128 R120, [R78+0x40] ;  /* 0x000040004e787984 */ /* 0x000f680000000c00 */
[----:B------:R-:W5:Y:S04]  /*1540*/  LDS.128 R128, [R78+0x50] ;  /* 0x000050004e807984 */ /* 0x000f680000000c00 */
[----:B------:R-:W5:Y:S01]  /*1550*/  LDS.128 R124, [R80+0x40] ;  /* 0x00004000507c7984 */ /* 0x000f620000000c00 */
[C---:B0-----:R-:W-:Y:S01]  /*1560*/  FFMA R84, R82.reuse, R108, R91 ;  /* 0x0000006c52547223 */ /* 0x041fe2000000005b */
[----:B-1----:R-:W-:Y:S01]  /*1570*/  FFMA R100, R82, R100, R93 ;  /* 0x0000006452647223 */ /* 0x002fe2000000005d */
[----:B--2---:R-:W-:Y:S01]  /*1580*/  FFMA R108, R132, R108, R87 ;  /* 0x0000006c846c7223 */ /* 0x004fe20000000057 */
[----:B---3--:R-:W-:Y:S01]  /*1590*/  FFMA R82, R82, R140, R89 ;  /* 0x0000008c52527223 */ /* 0x008fe20000000059 */
[C---:B----4-:R-:W-:Y:S01]  /*15a0*/  FFMA R87, R105.reuse, R109, R84 ;  /* 0x0000006d69577223 */ /* 0x050fe20000000054 */
[----:B------:R-:W-:Y:S01]  /*15b0*/  FFMA R101, R105, R101, R100 ;  /* 0x0000006569657223 */ /* 0x000fe20000000064 */
[----:B------:R-:W-:Y:S01]  /*15c0*/  FFMA R109, R133, R109, R108 ;  /* 0x0000006d856d7223 */ /* 0x000fe2000000006c */
[----:B------:R-:W-:Y:S01]  /*15d0*/  FFMA R105, R105, R141, R82 ;  /* 0x0000008d69697223 */ /* 0x000fe20000000052 */
[C---:B------:R-:W-:Y:S01]  /*15e0*/  FFMA R82, R106.reuse, R110, R87 ;  /* 0x0000006e6a527223 */ /* 0x040fe20000000057 */
[----:B------:R-:W-:Y:S01]  /*15f0*/  FFMA R102, R106, R102, R101 ;  /* 0x000000666a667223 */ /* 0x000fe20000000065 */
[----:B------:R-:W-:Y:S01]  /*1600*/  FFMA R110, R134, R110, R109 ;  /* 0x0000006e866e7223 */ /* 0x000fe2000000006d */
[----:B------:R-:W-:Y:S01]  /*1610*/  FFMA R106, R106, R142, R105 ;  /* 0x0000008e6a6a7223 */ /* 0x000fe20000000069 */
[-C--:B------:R-:W-:Y:S01]  /*1620*/  FFMA R91, R107, R111.reuse, R82 ;  /* 0x0000006f6b5b7223 */ /* 0x080fe20000000052 */
[-C--:B------:R-:W-:Y:S01]  /*1630*/  FFMA R82, R132, R140.reuse, R85 ;  /* 0x0000008c84527223 */ /* 0x080fe20000000055 */
[----:B------:R-:W-:Y:S01]  /*1640*/  FFMA R87, R135, R111, R110 ;  /* 0x0000006f87577223 */ /* 0x000fe2000000006e */
[----:B------:R-:W-:Y:S01]  /*1650*/  FFMA R93, R107, R103, R102 ;  /* 0x000000676b5d7223 */ /* 0x000fe20000000066 */
[----:B-----5:R-:W-:Y:S01]  /*1660*/  FFMA R140, R112, R140, R81 ;  /* 0x0000008c708c7223 */ /* 0x020fe20000000051 */
[----:B------:R-:W0:Y:S01]  /*1670*/  LDS.128 R108, [R78+0x60] ;  /* 0x000060004e6c7984 */ /* 0x000e220000000c00 */
[-C--:B------:R-:W-:Y:S01]  /*1680*/  FFMA R132, R132, R136.reuse, R83 ;  /* 0x0000008884847223 */ /* 0x080fe20000000053 */
[----:B------:R-:W-:Y:S01]  /*1690*/  FFMA R81, R133, R141, R82 ;  /* 0x0000008d85517223 */ /* 0x000fe20000000052 */
[-C--:B------:R-:W-:Y:S01]  /*16a0*/  FFMA R82, R112, R136.reuse, R79 ;  /* 0x0000008870527223 */ /* 0x080fe2000000004f */
[----:B------:R-:W1:Y:S01]  /*16b0*/  LDS.128 R100, [R80+0x50] ;  /* 0x0000500050647984 */ /* 0x000e620000000c00 */
[----:B------:R-:W-:Y:S01]  /*16c0*/  FFMA R89, R107, R143, R106 ;  /* 0x0000008f6b597223 */ /* 0x000fe2000000006a */
[----:B------:R-:W-:Y:S01]  /*16d0*/  FFMA R133, R133, R137, R132 ;  /* 0x0000008985857223 */ /* 0x000fe20000000084 */
[----:B------:R-:W-:Y:S01]  /*16e0*/  FFMA R136, R116, R136, R77 ;  /* 0x0000008874887223 */ /* 0x000fe2000000004d */
[----:B------:R-:W2:Y:S01]  /*16f0*/  LDS.128 R104, [R80+0x60] ;  /* 0x0000600050687984 */ /* 0x000ea20000000c00 */
[C---:B------:R-:W-:Y:S01]  /*1700*/  FFMA R141, R113.reuse, R141, R140 ;  /* 0x0000008d718d7223 */ /* 0x040fe2000000008c */
[-C--:B------:R-:W-:Y:S01]  /*1710*/  FFMA R77, R113, R137.reuse, R82 ;  /* 0x00000089714d7223 */ /* 0x080fe20000000052 */
[C---:B------:R-:W-:Y:S01]  /*1720*/  FFMA R84, R134.reuse, R142, R81 ;  /* 0x0000008e86547223 */ /* 0x040fe20000000051 */
[----:B------:R-:W-:Y:S01]  /*1730*/  FFMA R134, R134, R138, R133 ;  /* 0x0000008a86867223 */ /* 0x000fe20000000085 */
[C---:B------:R-:W-:Y:S01]  /*1740*/  FFMA R142, R114.reuse, R142, R141 ;  /* 0x0000008e728e7223 */ /* 0x040fe2000000008d */
[----:B------:R-:W-:Y:S01]  /*1750*/  FFMA R82, R114, R138, R77 ;  /* 0x0000008a72527223 */ /* 0x000fe2000000004d */
[----:B------:R-:W-:Y:S01]  /*1760*/  FFMA R137, R117, R137, R136 ;  /* 0x0000008975897223 */ /* 0x000fe20000000088 */
[C---:B------:R-:W-:Y:S01]  /*1770*/  FFMA R85, R135.reuse, R143, R84 ;  /* 0x0000008f87557223 */ /* 0x040fe20000000054 */
[-C--:B------:R-:W-:Y:S01]  /*1780*/  FFMA R83, R135, R139.reuse, R134 ;  /* 0x0000008b87537223 */ /* 0x080fe20000000086 */
[C---:B------:R-:W-:Y:S01]  /*1790*/  FFMA R79, R115.reuse, R139, R82 ;  /* 0x0000008b734f7223 */ /* 0x040fe20000000052 */
[----:B------:R-:W-:Y:S01]  /*17a0*/  FFMA R81, R115, R143, R142 ;  /* 0x0000008f73517223 */ /* 0x000fe2000000008e */
[----:B------:R-:W3:Y:S01]  /*17b0*/  LDS.128 R132, [R78+0x70] ;  /* 0x000070004e847984 */ /* 0x000ee20000000c00 */
[C---:B------:R-:W-:Y:S01]  /*17c0*/  FFMA R82, R116.reuse, R120, R25 ;  /* 0x0000007874527223 */ /* 0x040fe20000000019 */
[----:B------:R-:W-:Y:S01]  /*17d0*/  FFMA R116, R116, R128, R21 ;  /* 0x0000008074747223 */ /* 0x000fe20000000015 */
[----:B------:R-:W-:Y:S01]  /*17e0*/  FFMA R138, R118, R138, R137 ;  /* 0x0000008a768a7223 */ /* 0x000fe20000000089 */
[----:B------:R-:W4:Y:S01]  /*17f0*/  LDS.128 R140, [R78+0x80] ;  /* 0x000080004e8c7984 */ /* 0x000f220000000c00 */
[-C--:B------:R-:W-:Y:S01]  /*1800*/  FFMA R112, R112, R120.reuse, R27 ;  /* 0x0000007870707223 */ /* 0x080fe2000000001b */
[C---:B------:R-:W-:Y:S01]  /*1810*/  FFMA R21, R117.reuse, R121, R82 ;  /* 0x0000007975157223 */ /* 0x040fe20000000052 */
[----:B------:R-:W-:Y:S01]  /*1820*/  FFMA R117, R117, R129, R116 ;  /* 0x0000008175757223 */ /* 0x000fe20000000074 */
[----:B------:R-:W-:Y:S01]  /*1830*/  FFMA R77, R119, R139, R138 ;  /* 0x0000008b774d7223 */ /* 0x000fe2000000008a */
[-C--:B------:R-:W-:Y:S01]  /*1840*/  FFMA R113, R113, R121.reuse, R112 ;  /* 0x0000007971717223 */ /* 0x080fe20000000070 */
[----:B------:R-:W-:Y:S01]  /*1850*/  FFMA R120, R124, R120, R23 ;  /* 0x000000787c787223 */ /* 0x000fe20000000017 */
[----:B------:R-:W5:Y:S01]  /*1860*/  LDS.128 R136, [R80+0x70] ;  /* 0x0000700050887984 */ /* 0x000f620000000c00 */
[C---:B------:R-:W-:Y:S01]  /*1870*/  FFMA R82, R118.reuse, R122, R21 ;  /* 0x0000007a76527223 */ /* 0x040fe20000000015 */
[----:B------:R-:W-:Y:S01]  /*1880*/  FFMA R118, R118, R130, R117 ;  /* 0x0000008276767223 */ /* 0x000fe20000000075 */
[----:B------:R-:W-:Y:S01]  /*1890*/  FFMA R121, R125, R121, R120 ;  /* 0x000000797d797223 */ /* 0x000fe20000000078 */
[-C--:B------:R-:W-:Y:S01]  /*18a0*/  FFMA R114, R114, R122.reuse, R113 ;  /* 0x0000007a72727223 */ /* 0x080fe20000000071 */
[C---:B------:R-:W-:Y:S01]  /*18b0*/  FFMA R25, R119.reuse, R123, R82 ;  /* 0x0000007b77197223 */ /* 0x040fe20000000052 */
[----:B------:R-:W-:Y:S01]  /*18c0*/  FFMA R21, R119, R131, R118 ;  /* 0x0000008377157223 */ /* 0x000fe20000000076 */
[----:B------:R-:W-:Y:S01]  /*18d0*/  FFMA R122, R126, R122, R121 ;  /* 0x0000007a7e7a7223 */ /* 0x000fe20000000079 */
[----:B------:R-:W5:Y:S01]  /*18e0*/  LDS.128 R116, [R78+0x90] ;  /* 0x000090004e747984 */ /* 0x000f620000000c00 */
[-C--:B------:R-:W-:Y:S01]  /*18f0*/  FFMA R27, R115, R123.reuse, R114 ;  /* 0x0000007b731b7223 */ /* 0x080fe20000000072 */
[C---:B------:R-:W-:Y:S01]  /*1900*/  FFMA R82, R124.reuse, R128, R19 ;  /* 0x000000807c527223 */ /* 0x040fe20000000013 */
[----:B------:R-:W-:Y:S01]  /*1910*/  FFMA R23, R127, R123, R122 ;  /* 0x0000007b7f177223 */ /* 0x000fe2000000007a */
[----:B------:R-:W5:Y:S01]  /*1920*/  LDS.128 R112, [R80+0x80] ;  /* 0x0000800050707984 */ /* 0x000f620000000c00 */
[----:B0-----:R-:W-:Y:S01]  /*1930*/  FFMA R124, R124, R108, R15 ;  /* 0x0000006c7c7c7223 */ /* 0x001fe2000000000f */
[C---:B-1----:R-:W-:Y:S01]  /*1940*/  FFMA R128, R100.reuse, R128, R17 ;  /* 0x0000008064807223 */ /* 0x042fe20000000011 */
[C---:B------:R-:W-:Y:S01]  /*1950*/  FFMA R15, R125.reuse, R129, R82 ;  /* 0x000000817d0f7223 */ /* 0x040fe20000000052 */
[----:B------:R-:W0:Y:S01]  /*1960*/  LDS.128 R120, [R80+0x90] ;  /* 0x0000900050787984 */ /* 0x000e220000000c00 */
[-C--:B------:R-:W-:Y:S01]  /*1970*/  FFMA R82, R100, R108.reuse, R13 ;  /* 0x0000006c64527223 */ /* 0x080fe2000000000d */
[----:B------:R-:W-:Y:S01]  /*1980*/  FFMA R125, R125, R109, R124 ;  /* 0x0000006d7d7d7223 */ /* 0x000fe2000000007c */
[----:B--2---:R-:W-:Y:S01]  /*1990*/  FFMA R108, R104, R108, R11 ;  /* 0x0000006c686c7223 */ /* 0x004fe2000000000b */
[C---:B------:R-:W-:Y:S01]  /*19a0*/  FFMA R129, R101.reuse, R129, R128 ;  /* 0x0000008165817223 */ /* 0x040fe20000000080 */
[-C--:B------:R-:W-:Y:S01]  /*19b0*/  FFMA R11, R101, R109.reuse, R82 ;  /* 0x0000006d650b7223 */ /* 0x080fe20000000052 */
[C---:B------:R-:W-:Y:S01]  /*19c0*/  FFMA R84, R126.reuse, R130, R15 ;  /* 0x000000827e547223 */ /* 0x040fe2000000000f */
[----:B------:R-:W-:Y:S01]  /*19d0*/  FFMA R126, R126, R110, R125 ;  /* 0x0000006e7e7e7223 */ /* 0x000fe2000000007d */
[----:B------:R-:W-:Y:S01]  /*19e0*/  FFMA R109, R105, R109, R108 ;  /* 0x0000006d696d7223 */ /* 0x000fe2000000006c */
[C---:B------:R-:W-:Y:S01]  /*19f0*/  FFMA R130, R102.reuse, R130, R129 ;  /* 0x0000008266827223 */ /* 0x040fe20000000081 */
[-C--:B------:R-:W-:Y:S01]  /*1a00*/  FFMA R82, R102, R110.reuse, R11 ;  /* 0x0000006e66527223 */ /* 0x080fe2000000000b */
[C---:B------:R-:W-:Y:S01]  /*1a10*/  FFMA R19, R127.reuse, R131, R84 ;  /* 0x000000837f137223 */ /* 0x040fe20000000054 */
[----:B------:R-:W-:Y:S01]  /*1a20*/  FFMA R110, R106, R110, R109 ;  /* 0x0000006e6a6e7223 */ /* 0x000fe2000000006d */
[----:B------:R-:W-:Y:S01]  /*1a30*/  FFMA R15, R127, R111, R126 ;  /* 0x0000006f7f0f7223 */ /* 0x000fe2000000007e */
[C---:B------:R-:W-:Y:S01]  /*1a40*/  FFMA R17, R103.reuse, R131, R130 ;  /* 0x0000008367117223 */ /* 0x040fe20000000082 */
[----:B------:R-:W1:Y:S01]  /*1a50*/  LDS.128 R124, [R78+0xa0] ;  /* 0x0000a0004e7c7984 */ /* 0x000e620000000c00 */
[-C--:B------:R-:W-:Y:S01]  /*1a60*/  FFMA R13, R103, R111.reuse, R82 ;  /* 0x0000006f670d7223 */ /* 0x080fe20000000052 */
[-C--:B---3--:R-:W-:Y:S01]  /*1a70*/  FFMA R100, R100, R132.reuse, R9 ;  /* 0x0000008464647223 */ /* 0x088fe20000000009 */
[C---:B------:R-:W-:Y:S01]  /*1a80*/  FFMA R82, R104.reuse, R132, R7 ;  /* 0x0000008468527223 */ /* 0x040fe20000000007 */
[----:B------:R-:W2:Y:S01]  /*1a90*/  LDS.128 R128, [R78+0xb0] ;  /* 0x0000b0004e807984 */ /* 0x000ea20000000c00 */
[----:B----4-:R-:W-:Y:S01]  /*1aa0*/  FFMA R104, R104, R140, R3 ;  /* 0x0000008c68687223 */ /* 0x010fe20000000003 */
[----:B------:R-:W-:Y:S01]  /*1ab0*/  FFMA R11, R107, R111, R110 ;  /* 0x0000006f6b0b7223 */ /* 0x000fe2000000006e */
[-C--:B------:R-:W-:Y:S01]  /*1ac0*/  FFMA R101, R101, R133.reuse, R100 ;  /* 0x0000008565657223 */ /* 0x080fe20000000064 */
[----:B------:R-:W3:Y:S01]  /*1ad0*/  LDS.128 R108, [R80+0xa0] ;  /* 0x0000a000506c7984 */ /* 0x000ee20000000c00 */
[C---:B------:R-:W-:Y:S01]  /*1ae0*/  FFMA R3, R105.reuse, R133, R82 ;  /* 0x0000008569037223 */ /* 0x040fe20000000052 */
[----:B------:R-:W-:Y:S01]  /*1af0*/  FFMA R105, R105, R141, R104 ;  /* 0x0000008d69697223 */ /* 0x000fe20000000068 */
[----:B-----5:R-:W-:Y:S01]  /*1b00*/  FFMA R132, R136, R132, R5 ;  /* 0x0000008488847223 */ /* 0x020fe20000000005 */
[-C--:B------:R-:W-:Y:S01]  /*1b10*/  FFMA R102, R102, R134.reuse, R101 ;  /* 0x0000008666667223 */ /* 0x080fe20000000065 */
[C---:B------:R-:W-:Y:S01]  /*1b20*/  FFMA R82, R106.reuse, R134, R3 ;  /* 0x000000866a527223 */ /* 0x040fe20000000003 */
[----:B------:R-:W-:Y:S01]  /*1b30*/  FFMA R106, R106, R142, R105 ;  /* 0x0000008e6a6a7223 */ /* 0x000fe20000000069 */
[----:B------:R-:W-:Y:S01]  /*1b40*/  FFMA R133, R137, R133, R132 ;  /* 0x0000008589857223 */ /* 0x000fe20000000084 */
[-C--:B------:R-:W-:Y:S01]  /*1b50*/  FFMA R9, R103, R135.reuse, R102 ;  /* 0x0000008767097223 */ /* 0x080fe20000000066 */
[C---:B------:R-:W-:Y:S01]  /*1b60*/  FFMA R7, R107.reuse, R135, R82 ;  /* 0x000000876b077223 */ /* 0x040fe20000000052 */
[----:B------:R-:W-:Y:S01]  /*1b70*/  FFMA R3, R107, R143, R106 ;  /* 0x0000008f6b037223 */ /* 0x000fe2000000006a */
[C---:B------:R-:W-:Y:S01]  /*1b80*/  FFMA R82, R136.reuse, R140, R75 ;  /* 0x0000008c88527223 */ /* 0x040fe2000000004b */
[----:B------:R-:W4:Y:S01]  /*1b90*/  LDS.128 R100, [R80+0xb0] ;  /* 0x0000b00050647984 */ /* 0x000f220000000c00 */
[----:B------:R-:W-:Y:S01]  /*1ba0*/  FFMA R136, R136, R116, R55 ;  /* 0x0000007488887223 */ /* 0x000fe20000000037 */
[----:B------:R-:W-:Y:S01]  /*1bb0*/  FFMA R134, R138, R134, R133 ;  /* 0x000000868a867223 */ /* 0x000fe20000000085 */
[C---:B------:R-:W-:Y:S01]  /*1bc0*/  FFMA R140, R112.reuse, R140, R33 ;  /* 0x0000008c708c7223 */ /* 0x040fe20000000021 */
[----:B------:R-:W5:Y:S01]  /*1bd0*/  LDS.128 R104, [R78+0xc0] ;  /* 0x0000c0004e687984 */ /* 0x000f620000000c00 */
[C---:B------:R-:W-:Y:S01]  /*1be0*/  FFMA R33, R137.reuse, R141, R82 ;  /* 0x0000008d89217223 */ /* 0x040fe20000000052 */
[----:B------:R-:W-:Y:S01]  /*1bf0*/  FFMA R137, R137, R117, R136 ;  /* 0x0000007589897223 */ /* 0x000fe20000000088 */
[-C--:B------:R-:W-:Y:S01]  /*1c00*/  FFMA R82, R112, R116.reuse, R73 ;  /* 0x0000007470527223 */ /* 0x080fe20000000049 */
[----:B------:R-:W-:Y:S01]  /*1c10*/  FFMA R5, R139, R135, R134 ;  /* 0x000000878b057223 */ /* 0x000fe20000000086 */
[----:B0-----:R-:W-:Y:S01]  /*1c20*/  FFMA R116, R120, R116, R71 ;  /* 0x0000007478747223 */ /* 0x001fe20000000047 */
[----:B------:R-:W0:Y:S01]  /*1c30*/  LDS.128 R132, [R80+0xc0] ;  /* 0x0000c00050847984 */ /* 0x000e220000000c00 */
[C---:B------:R-:W-:Y:S01]  /*1c40*/  FFMA R84, R138.reuse, R142, R33 ;  /* 0x0000008e8a547223 */ /* 0x040fe20000000021 */
[C---:B------:R-:W-:Y:S01]  /*1c50*/  FFMA R141, R113.reuse, R141, R140 ;  /* 0x0000008d718d7223 */ /* 0x040fe2000000008c */
[----:B------:R-:W-:Y:S01]  /*1c60*/  FFMA R138, R138, R118, R137 ;  /* 0x000000768a8a7223 */ /* 0x000fe20000000089 */
[-C--:B------:R-:W-:Y:S01]  /*1c70*/  FFMA R71, R113, R117.reuse, R82 ;  /* 0x0000007571477223 */ /* 0x080fe20000000052 */
[----:B------:R-:W-:Y:S01]  /*1c80*/  FFMA R117, R121, R117, R116 ;  /* 0x0000007579757223 */ /* 0x000fe20000000074 */
[C---:B------:R-:W-:Y:S01]  /*1c90*/  FFMA R142, R114.reuse, R142, R141 ;  /* 0x0000008e728e7223 */ /* 0x040fe2000000008d */
[C---:B------:R-:W-:Y:S01]  /*1ca0*/  FFMA R75, R139.reuse, R143, R84 ;  /* 0x0000008f8b4b7223 */ /* 0x040fe20000000054 */
[----:B------:R-:W-:Y:S01]  /*1cb0*/  FFMA R55, R139, R119, R138 ;  /* 0x000000778b377223 */ /* 0x000fe2000000008a */
[-C--:B------:R-:W-:Y:S01]  /*1cc0*/  FFMA R82, R114, R118.reuse, R71 ;  /* 0x0000007672527223 */ /* 0x080fe20000000047 */
[----:B------:R-:W-:Y:S01]  /*1cd0*/  FFMA R118, R122, R118, R117 ;  /* 0x000000767a767223 */ /* 0x000fe20000000075 */
[----:B------:R-:W0:Y:S01]  /*1ce0*/  LDS.128 R136, [R78+0xd0] ;  /* 0x0000d0004e887984 */ /* 0x000e220000000c00 */
[C---:B------:R-:W-:Y:S01]  /*1cf0*/  FFMA R33, R115.reuse, R143, R142 ;  /* 0x0000008f73217223 */ /* 0x040fe2000000008e */
[-C--:B------:R-:W-:Y:S01]  /*1d00*/  FFMA R73, R115, R119.reuse, R82 ;  /* 0x0000007773497223 */ /* 0x080fe20000000052 */
[----:B------:R-:W-:Y:S01]  /*1d10*/  FFMA R71, R123, R119, R118 ;  /* 0x000000777b477223 */ /* 0x000fe20000000076 */
[----:B------:R-:W0:Y:S01]  /*1d20*/  LDS.128 R140, [R78+0xe0] ;  /* 0x0000e0004e8c7984 */ /* 0x000e220000000c00 */
[-C--:B-1----:R-:W-:Y:S01]  /*1d30*/  FFMA R112, R112, R124.reuse, R69 ;  /* 0x0000007c70707223 */ /* 0x082fe20000000045 */
[C---:B------:R-:W-:Y:S01]  /*1d40*/  FFMA R82, R120.reuse, R124, R67 ;  /* 0x0000007c78527223 */ /* 0x040fe20000000043 */
[----:B--2---:R-:W-:Y:S01]  /*1d50*/  FFMA R120, R120, R128, R63 ;  /* 0x0000008078787223 */ /* 0x004fe2000000003f */
[----:B------:R-:W1:Y:S01]  /*1d60*/  LDS.128 R116, [R80+0xd0] ;  /* 0x0000d00050747984 */ /* 0x000e620000000c00 */
[-C--:B------:R-:W-:Y:S01]  /*1d70*/  FFMA R113, R113, R125.reuse, R112 ;  /* 0x0000007d71717223 */ /* 0x080fe20000000070 */
[----:B---3--:R-:W-:Y:S01]  /*1d80*/  FFMA R124, R108, R124, R99 ;  /* 0x0000007c6c7c7223 */ /* 0x008fe20000000063 */
[C---:B------:R-:W-:Y:S01]  /*1d90*/  FFMA R63, R121.reuse, R125, R82 ;  /* 0x0000007d793f7223 */ /* 0x040fe20000000052 */
[----:B------:R-:W-:Y:S01]  /*1da0*/  FFMA R121, R121, R129, R120 ;  /* 0x0000008179797223 */ /* 0x000fe20000000078 */
[-C--:B------:R-:W-:Y:S01]  /*1db0*/  FFMA R114, R114, R126.reuse, R113 ;  /* 0x0000007e72727223 */ /* 0x080fe20000000071 */
[----:B------:R-:W-:Y:S01]  /*1dc0*/  FFMA R125, R109, R125, R124 ;  /* 0x0000007d6d7d7223 */ /* 0x000fe2000000007c */
[C---:B------:R-:W-:Y:S01]  /*1dd0*/  FFMA R82, R122.reuse, R126, R63 ;  /* 0x0000007e7a527223 */ /* 0x040fe2000000003f */
[----:B------:R-:W-:Y:S01]  /*1de0*/  FFMA R122, R122, R130, R121 ;  /* 0x000000827a7a7223 */ /* 0x000fe20000000079 */
[-C--:B------:R-:W-:Y:S01]  /*1df0*/  FFMA R69, R115, R127.reuse, R114 ;  /* 0x0000007f73457223 */ /* 0x080fe20000000072 */
[----:B------:R-:W-:Y:S01]  /*1e00*/  FFMA R126, R110, R126, R125 ;  /* 0x0000007e6e7e7223 */ /* 0x000fe2000000007d */
[C---:B------:R-:W-:Y:S01]  /*1e10*/  FFMA R67, R123.reuse, R127, R82 ;  /* 0x0000007f7b437223 */ /* 0x040fe20000000052 */
[----:B------:R-:W-:Y:S01]  /*1e20*/  FFMA R63, R123, R131, R122 ;  /* 0x000000837b3f7223 */ /* 0x000fe2000000007a */
[-C--:B------:R-:W-:Y:S01]  /*1e30*/  FFMA R82, R108, R128.reuse, R65 ;  /* 0x000000806c527223 */ /* 0x080fe20000000041 */
[----:B------:R-:W2:Y:S01]  /*1e40*/  LDS.128 R112, [R78+0xf0] ;  /* 0x0000f0004e707984 */ /* 0x000ea20000000c00 */
[----:B----4-:R-:W-:Y:S01]  /*1e50*/  FFMA R128, R100, R128, R31 ;  /* 0x0000008064807223 */ /* 0x010fe2000000001f */
[-C--:B-----5:R-:W-:Y:S01]  /*1e60*/  FFMA R108, R108, R104.reuse, R41 ;  /* 0x000000686c6c7223 */ /* 0x0a0fe20000000029 */
[----:B------:R-:W-:Y:S01]  /*1e70*/  FFMA R99, R111, R127, R126 ;  /* 0x0000007f6f637223 */ /* 0x000fe2000000007e */
[----:B------:R-:W3:Y:S01]  /*1e80*/  LDS.128 R120, [R80+0xe0] ;  /* 0x0000e00050787984 */ /* 0x000ee20000000c00 */
[-C--:B------:R-:W-:Y:S01]  /*1e90*/  FFMA R31, R109, R129.reuse, R82 ;  /* 0x000000816d1f7223 */ /* 0x080fe20000000052 */
[----:B------:R-:W-:Y:S01]  /*1ea0*/  FFMA R129, R101, R129, R128 ;  /* 0x0000008165817223 */ /* 0x000fe20000000080 */
[-C--:B------:R-:W-:Y:S01]  /*1eb0*/  FFMA R109, R109, R105.reuse, R108 ;  /* 0x000000696d6d7223 */ /* 0x080fe2000000006c */
[----:B------:R-:W4:Y:S01]  /*1ec0*/  LDS.128 R124, [R80+0xf0] ;  /* 0x0000f000507c7984 */ /* 0x000f220000000c00 */
[----:B------:R-:W-:Y:S01]  /*1ed0*/  FFMA R82, R100, R104, R61 ;  /* 0x0000006864527223 */ /* 0x000fe2000000003d */
[----:B------:R-:W-:Y:S01]  /*1ee0*/  FFMA R84, R110, R130, R31 ;  /* 0x000000826e547223 */ /* 0x000fe2000000001f */
[----:B0-----:R-:W-:Y:S01]  /*1ef0*/  FFMA R104, R132, R104, R59 ;  /* 0x0000006884687223 */ /* 0x001fe2000000003b */
[----:B------:R-:W-:Y:S01]  /*1f00*/  FFMA R130, R102, R130, R129 ;  /* 0x0000008266827223 */ /* 0x000fe20000000081 */
[-C--:B------:R-:W-:Y:S01]  /*1f10*/  FFMA R110, R110, R106.reuse, R109 ;  /* 0x0000006a6e6e7223 */ /* 0x080fe2000000006d */
[----:B------:R-:W-:Y:S01]  /*1f20*/  FFMA R59, R101, R105, R82 ;  /* 0x00000069653b7223 */ /* 0x000fe20000000052 */
[-C--:B------:R-:W-:Y:S01]  /*1f30*/  FFMA R65, R111, R131.reuse, R84 ;  /* 0x000000836f417223 */ /* 0x080fe20000000054 */
[----:B------:R-:W-:Y:S01]  /*1f40*/  FFMA R31, R103, R131, R130 ;  /* 0x00000083671f7223 */ /* 0x000fe20000000082 */
[----:B------:R-:W-:Y:S01]  /*1f50*/  FFMA R41, R111, R107, R110 ;  /* 0x0000006b6f297223 */ /* 0x000fe2000000006e */
[----:B------:R-:W-:Y:S01]  /*1f60*/  FFMA R82, R102, R106, R59 ;  /* 0x0000006a66527223 */ /* 0x000fe2000000003b */
[----:B------:R-:W0:Y:S01]  /*1f70*/  LDS.128 R128, [R78+0x100] ;  /* 0x000100004e807984 */ /* 0x000e220000000c00 */
[-C--:B------:R-:W-:Y:S01]  /*1f80*/  FFMA R100, R100, R136.reuse, R57 ;  /* 0x0000008864647223 */ /* 0x080fe20000000039 */
[----:B------:R-:W-:Y:S01]  /*1f90*/  FFMA R105, R133, R105, R104 ;  /* 0x0000006985697223 */ /* 0x000fe20000000068 */
[----:B------:R-:W-:Y:S01]  /*1fa0*/  FFMA R61, R103, R107, R82 ;  /* 0x0000006b673d7223 */ /* 0x000fe20000000052 */
[----:B------:R-:W5:Y:S01]  /*1fb0*/  LDS.128 R108, [R78+0x110] ;  /* 0x000110004e6c7984 */ /* 0x000f620000000c00 */
[C---:B------:R-:W-:Y:S01]  /*1fc0*/  FFMA R82, R132.reuse, R136, R53 ;  /* 0x0000008884527223 */ /* 0x040fe20000000035 */
[-C--:B------:R-:W-:Y:S01]  /*1fd0*/  FFMA R101, R101, R137.reuse, R100 ;  /* 0x0000008965657223 */ /* 0x080fe20000000064 */
[----:B------:R-:W-:Y:S01]  /*1fe0*/  FFMA R132, R132, R140, R49 ;  /* 0x0000008c84847223 */ /* 0x000fe20000000031 */
[----:B-1----:R-:W-:Y:S01]  /*1ff0*/  FFMA R136, R116, R136, R95 ;  /* 0x0000008874887223 */ /* 0x002fe2000000005f */
[----:B------:R-:W-:Y:S01]  /*2000*/  FFMA R106, R134, R106, R105 ;  /* 0x0000006a866a7223 */ /* 0x000fe20000000069 */
[C---:B------:R-:W-:Y:S01]  /*2010*/  FFMA R49, R133.reuse, R137, R82 ;  /* 0x0000008985317223 */ /* 0x040fe20000000052 */
[----:B------:R-:W-:Y:S01]  /*2020*/  FFMA R133, R133, R141, R132 ;  /* 0x0000008d85857223 */ /* 0x000fe20000000084 */
[-C--:B------:R-:W-:Y:S01]  /*2030*/  FFMA R102, R102, R138.reuse, R101 ;  /* 0x0000008a66667223 */ /* 0x080fe20000000065 */
[----:B------:R-:W-:Y:S01]  /*2040*/  FFMA R137, R117, R137, R136 ;  /* 0x0000008975897223 */ /* 0x000fe20000000088 */
[C---:B------:R-:W-:Y:S01]  /*2050*/  FFMA R82, R134.reuse, R138, R49 ;  /* 0x0000008a86527223 */ /* 0x040fe20000000031 */
[----:B------:R-:W-:Y:S01]  /*2060*/  FFMA R59, R135, R107, R106 ;  /* 0x0000006b873b7223 */ /* 0x000fe2000000006a */
[----:B------:R-:W-:Y:S01]  /*2070*/  FFMA R134, R134, R142, R133 ;  /* 0x0000008e86867223 */ /* 0x000fe20000000085 */
[----:B------:R-:W1:Y:S01]  /*2080*/  LDS.128 R104, [R80+0x100] ;  /* 0x0001000050687984 */ /* 0x000e620000000c00 */
[-C--:B------:R-:W-:Y:S01]  /*2090*/  FFMA R57, R103, R139.reuse, R102 ;  /* 0x0000008b67397223 */ /* 0x080fe20000000066 */
[----:B------:R-:W-:Y:S01]  /*20a0*/  FFMA R138, R118, R138, R137 ;  /* 0x0000008a768a7223 */ /* 0x000fe20000000089 */
[C---:B------:R-:W-:Y:S01]  /*20b0*/  FFMA R53, R135.reuse, R139, R82 ;  /* 0x0000008b87357223 */ /* 0x040fe20000000052 */
[----:B------:R-:W1:Y:S01]  /*20c0*/  LDS.128 R100, [R78+0x120] ;  /* 0x000120004e647984 */ /* 0x000e620000000c00 */
[----:B------:R-:W-:Y:S01]  /*20d0*/  FFMA R49, R135, R143, R134 ;  /* 0x0000008f87317223 */ /* 0x000fe20000000086 */
[----:B------:R-:W-:Y:S01]  /*20e0*/  FFMA R95, R119, R139, R138 ;  /* 0x0000008b775f7223 */ /* 0x000fe2000000008a */
[C---:B------:R-:W-:Y:S01]  /*20f0*/  FFMA R82, R116.reuse, R140, R51 ;  /* 0x0000008c74527223 */ /* 0x040fe20000000033 */
[----:B------:R-:W1:Y:S01]  /*2100*/  LDS.128 R132, [R80+0x110] ;  /* 0x0001100050847984 */ /* 0x000e620000000c00 */
[----:B--2---:R-:W-:Y:S01]  /*2110*/  FFMA R116, R116, R112, R35 ;  /* 0x0000007074747223 */ /* 0x004fe20000000023 */
[C---:B---3--:R-:W-:Y:S01]  /*2120*/  FFMA R140, R120.reuse, R140, R97 ;  /* 0x0000008c788c7223 */ /* 0x048fe20000000061 */
[-C--:B------:R-:W-:Y:S01]  /*2130*/  FFMA R35, R117, R141.reuse, R82 ;  /* 0x0000008d75237223 */ /* 0x080fe20000000052 */
[----:B------:R-:W2:Y:S01]  /*2140*/  LDS.128 R136, [R80+0x120] ;  /* 0x0001200050887984 */ /* 0x000ea20000000c00 */
[-C--:B------:R-:W-:Y:S01]  /*2150*/  FFMA R82, R120, R112.reuse, R47 ;  /* 0x0000007078527223 */ /* 0x080fe2000000002f */
[----:B----4-:R-:W-:Y:S01]  /*2160*/  FFMA R112, R124, R112, R45 ;  /* 0x000000707c707223 */ /* 0x010fe2000000002d */
[----:B------:R-:W-:Y:S01]  /*2170*/  FFMA R141, R121, R141, R140 ;  /* 0x0000008d798d7223 */ /* 0x000fe2000000008c */
[-C--:B------:R-:W-:Y:S01]  /*2180*/  FFMA R117, R117, R113.reuse, R116 ;  /* 0x0000007175757223 */ /* 0x080fe20000000074 */
[-C--:B------:R-:W-:Y:S01]  /*2190*/  FFMA R45, R121, R113.reuse, R82 ;  /* 0x00000071792d7223 */ /* 0x080fe20000000052 */
[-C--:B------:R-:W-:Y:S01]  /*21a0*/  FFMA R84, R118, R142.reuse, R35 ;  /* 0x0000008e76547223 */ /* 0x080fe20000000023 */
[----:B------:R-:W-:Y:S01]  /*21b0*/  FFMA R113, R125, R113, R112 ;  /* 0x000000717d717223 */ /* 0x000fe20000000070 */
[C---:B------:R-:W-:Y:S01]  /*21c0*/  FFMA R142, R122.reuse, R142, R141 ;  /* 0x0000008e7a8e7223 */ /* 0x040fe2000000008d */
[-C--:B------:R-:W-:Y:S01]  /*21d0*/  FFMA R82, R122, R114.reuse, R45 ;  /* 0x000000727a527223 */ /* 0x080fe2000000002d */
[-C--:B------:R-:W-:Y:S01]  /*21e0*/  FFMA R118, R118, R114.reuse, R117 ;  /* 0x0000007276767223 */ /* 0x080fe20000000075 */
[----:B------:R-:W-:Y:S01]  /*21f0*/  FFMA R114, R126, R114, R113 ;  /* 0x000000727e727223 */ /* 0x000fe20000000071 */
[-C--:B------:R-:W-:Y:S01]  /*2200*/  FFMA R51, R119, R143.reuse, R84 ;  /* 0x0000008f77337223 */ /* 0x080fe20000000054 */
[C---:B------:R-:W-:Y:S01]  /*2210*/  FFMA R97, R123.reuse, R143, R142 ;  /* 0x0000008f7b617223 */ /* 0x040fe2000000008e */
[-C--:B------:R-:W-:Y:S01]  /*2220*/  FFMA R47, R123, R115.reuse, R82 ;  /* 0x000000737b2f7223 */ /* 0x080fe20000000052 */
[----:B------:R-:W3:Y:S01]  /*2230*/  LDS.128 R140, [R78+0x130] ;  /* 0x000130004e8c7984 */ /* 0x000ee20000000c00 */
[C---:B0-----:R-:W-:Y:S01]  /*2240*/  FFMA R82, R124.reuse, R128, R39 ;  /* 0x000000807c527223 */ /* 0x041fe20000000027 */
[----:B-----5:R-:W-:Y:S01]  /*2250*/  FFMA R124, R124, R108, R37 ;  /* 0x0000006c7c7c7223 */ /* 0x020fe20000000025 */
[-C--:B------:R-:W-:Y:S01]  /*2260*/  FFMA R35, R119, R115.reuse, R118 ;  /* 0x0000007377237223 */ /* 0x080fe20000000076 */
[----:B------:R-:W-:Y:S01]  /*2270*/  FFMA R45, R127, R115, R114 ;  /* 0x000000737f2d7223 */ /* 0x000fe20000000072 */
[C---:B------:R-:W-:Y:S01]  /*2280*/  FFMA R37, R125.reuse, R129, R82 ;  /* 0x000000817d257223 */ /* 0x040fe20000000052 */
[----:B------:R-:W0:Y:S01]  /*2290*/  LDS.128 R112, [R80+0x130] ;  /* 0x0001300050707984 */ /* 0x000e220000000c00 */
[----:B------:R-:W-:Y:S01]  /*22a0*/  FFMA R125, R125, R109, R124 ;  /* 0x0000006d7d7d7223 */ /* 0x000fe2000000007c */
[----:B------:R-:W-:Y:S01]  /*22b0*/  FFMA R120, R120, R128, R43 ;  /* 0x0000008078787223 */ /* 0x000fe2000000002b */
[C---:B------:R-:W-:Y:S01]  /*22c0*/  FFMA R82, R126.reuse, R130, R37 ;  /* 0x000000827e527223 */ /* 0x040fe20000000025 */
[----:B------:R-:W4:Y:S01]  /*22d0*/  LDS.128 R116, [R78+0x140] ;  /* 0x000140004e747984 */ /* 0x000f220000000c00 */
[----:B------:R-:W-:Y:S01]  /*22e0*/  FFMA R126, R126, R110, R125 ;  /* 0x0000006e7e7e7223 */ /* 0x000fe2000000007d */
[----:B------:R-:W-:Y:S01]  /*22f0*/  FFMA R121, R121, R129, R120 ;  /* 0x0000008179797223 */ /* 0x000fe20000000078 */
[C---:B------:R-:W-:Y:S01]  /*2300*/  FFMA R39, R127.reuse, R131, R82 ;  /* 0x000000837f277223 */ /* 0x040fe20000000052 */
[----:B-1----:R-:W-:Y:S01]  /*2310*/  FFMA R128, R104, R128, R145 ;  /* 0x0000008068807223 */ /* 0x002fe20000000091 */
[----:B------:R-:W-:Y:S01]  /*2320*/  FFMA R37, R127, R111, R126 ;  /* 0x0000006f7f257223 */ /* 0x000fe2000000007e */
[----:B------:R-:W-:Y:S01]  /*2330*/  FFMA R122, R122, R130, R121 ;  /* 0x000000827a7a7223 */ /* 0x000fe20000000079 */
[C---:B------:R-:W-:Y:S01]  /*2340*/  FFMA R82, R104.reuse, R108, R147 ;  /* 0x0000006c68527223 */ /* 0x040fe20000000093 */
[----:B------:R-:W-:Y:S01]  /*2350*/  FFMA R104, R104, R100, R149 ;  /* 0x0000006468687223 */ /* 0x000fe20000000095 */
[----:B------:R-:W1:Y:S01]  /*2360*/  LDS.128 R124, [R78+0x150] ;  /* 0x000150004e7c7984 */ /* 0x000e620000000c00 */
[C---:B------:R-:W-:Y:S01]  /*2370*/  FFMA R129, R105.reuse, R129, R128 ;  /* 0x0000008169817223 */ /* 0x040fe20000000080 */
[----:B------:R-:W-:Y:S01]  /*2380*/  FFMA R147, R105, R109, R82 ;  /* 0x0000006d69937223 */ /* 0x000fe20000000052 */
[----:B------:R-:W-:Y:S01]  /*2390*/  FFMA R43, R123, R131, R122 ;  /* 0x000000837b2b7223 */ /* 0x000fe2000000007a */
[C---:B------:R-:W-:Y:S01]  /*23a0*/  FFMA R108, R132.reuse, R108, R151 ;  /* 0x0000006c846c7223 */ /* 0x040fe20000000097 */
[----:B------:R-:W-:Y:S01]  /*23b0*/  FFMA R105, R105, R101, R104 ;  /* 0x0000006569697223 */ /* 0x000fe20000000068 */
[----:B------:R-:W5:Y:S01]  /*23c0*/  LDS.128 R120, [R80+0x140] ;  /* 0x0001400050787984 */ /* 0x000f620000000c00 */
[-C--:B------:R-:W-:Y:S01]  /*23d0*/  FFMA R82, R132, R100.reuse, R153 ;  /* 0x0000006484527223 */ /* 0x080fe20000000099 */
[----:B--2---:R-:W-:Y:S01]  /*23e0*/  FFMA R100, R136, R100, R157 ;  /* 0x0000006488647223 */ /* 0x004fe2000000009d */
[C---:B------:R-:W-:Y:S01]  /*23f0*/  FFMA R130, R106.reuse, R130, R129 ;  /* 0x000000826a827223 */ /* 0x040fe20000000081 */
[C---:B------:R-:W-:Y:S01]  /*2400*/  FFMA R84, R106.reuse, R110, R147 ;  /* 0x0000006e6a547223 */ /* 0x040fe20000000093 */
[C---:B------:R-:W-:Y:S01]  /*2410*/  FFMA R109, R133.reuse, R109, R108 ;  /* 0x0000006d856d7223 */ /* 0x040fe2000000006c */
[----:B------:R-:W-:Y:S01]  /*2420*/  FFMA R106, R106, R102, R105 ;  /* 0x000000666a6a7223 */ /* 0x000fe20000000069 */
[-C--:B------:R-:W-:Y:S01]  /*2430*/  FFMA R105, R133, R101.reuse, R82 ;  /* 0x0000006585697223 */ /* 0x080fe20000000052 */
[----:B------:R-:W-:Y:S01]  /*2440*/  FFMA R101, R137, R101, R100 ;  /* 0x0000006589657223 */ /* 0x000fe20000000064 */
[C---:B------:R-:W-:Y:S01]  /*2450*/  FFMA R110, R134.reuse, R110, R109 ;  /* 0x0000006e866e7223 */ /* 0x040fe2000000006d */
[C---:B------:R-:W-:Y:S01]  /*2460*/  FFMA R145, R107.reuse, R131, R130 ;  /* 0x000000836b917223 */ /* 0x040fe20000000082 */
[-C--:B------:R-:W-:Y:S01]  /*2470*/  FFMA R82, R134, R102.reuse, R105 ;  /* 0x0000006686527223 */ /* 0x080fe20000000069 */
[----:B------:R-:W-:Y:S01]  /*2480*/  FFMA R102, R138, R102, R101 ;  /* 0x000000668a667223 */ /* 0x000fe20000000065 */
[----:B------:R-:W2:Y:S01]  /*2490*/  LDS.128 R128, [R80+0x150] ;  /* 0x0001500050807984 */ /* 0x000ea20000000c00 */
[-C--:B------:R-:W-:Y:S01]  /*24a0*/  FFMA R147, R107, R111.reuse, R84 ;  /* 0x0000006f6b937223 */ /* 0x080fe20000000054 */
[----:B------:R-:W-:Y:S01]  /*24b0*/  FFMA R151, R135, R111, R110 ;  /* 0x0000006f87977223 */ /* 0x000fe2000000006e */
[-C--:B------:R-:W-:Y:S01]  /*24c0*/  FFMA R149, R107, R103.reuse, R106 ;  /* 0x000000676b957223 */ /* 0x080fe2000000006a */
[----:B------:R-:W2:Y:S01]  /*24d0*/  LDS.128 R108, [R78+0x160] ;  /* 0x000160004e6c7984 */ /* 0x000ea20000000c00 */
[-C--:B------:R-:W-:Y:S01]  /*24e0*/  FFMA R153, R135, R103.reuse, R82 ;  /* 0x0000006787997223 */ /* 0x080fe20000000052 */
[----:B------:R-:W-:Y:S01]  /*24f0*/  FFMA R157, R139, R103, R102 ;  /* 0x000000678b9d7223 */ /* 0x000fe20000000066 */
[-C--:B---3--:R-:W-:Y:S01]  /*2500*/  FFMA R132, R132, R140.reuse, R155 ;  /* 0x0000008c84847223 */ /* 0x088fe2000000009b */
[----:B------:R-:W3:Y:S01]  /*2510*/  LDS.128 R100, [R80+0x160] ;  /* 0x0001600050647984 */ /* 0x000ee20000000c00 */
[-C--:B------:R-:W-:Y:S01]  /*2520*/  FFMA R82, R136, R140.reuse, R159 ;  /* 0x0000008c88527223 */ /* 0x080fe2000000009f */
[----:B0-----:R-:W-:Y:S01]  /*2530*/  FFMA R140, R112, R140, R163 ;  /* 0x0000008c708c7223 */ /* 0x001fe200000000a3 */
[-C--:B------:R-:W-:Y:S01]  /*2540*/  FFMA R155, R133, R141.reuse, R132 ;  /* 0x0000008d859b7223 */ /* 0x080fe20000000084 */
[----:B------:R-:W0:Y:S01]  /*2550*/  LDS.128 R104, [R78+0x170] ;  /* 0x000170004e687984 */ /* 0x000e220000000c00 */
[-C--:B------:R-:W-:Y:S01]  /*2560*/  FFMA R133, R137, R141.reuse, R82 ;  /* 0x0000008d89857223 */ /* 0x080fe20000000052 */
[----:B------:R-:W-:Y:S01]  /*2570*/  FFMA R141, R113, R141, R140 ;  /* 0x0000008d718d7223 */ /* 0x000fe2000000008c */
[----:B----4-:R-:W-:Y:S01]  /*2580*/  FFMA R136, R136, R116, R161 ;  /* 0x0000007488887223 */ /* 0x010fe200000000a1 */
[-C--:B------:R-:W-:Y:S01]  /*2590*/  FFMA R134, R134, R142.reuse, R155 ;  /* 0x0000008e86867223 */ /* 0x080fe2000000009b */
[-C--:B------:R-:W-:Y:S01]  /*25a0*/  FFMA R82, R138, R142.reuse, R133 ;  /* 0x0000008e8a527223 */ /* 0x080fe20000000085 */
[----:B------:R-:W-:Y:S01]  /*25b0*/  FFMA R142, R114, R142, R141 ;  /* 0x0000008e728e7223 */ /* 0x000fe2000000008d */
[----:B------:R-:W-:Y:S01]  /*25c0*/  FFMA R137, R137, R117, R136 ;  /* 0x0000007589897223 */ /* 0x000fe20000000088 */
[-C--:B------:R-:W-:Y:S01]  /*25d0*/  FFMA R155, R135, R143.reuse, R134 ;  /* 0x0000008f879b7223 */ /* 0x080fe20000000086 */
[-C--:B------:R-:W-:Y:S01]  /*25e0*/  FFMA R159, R139, R143.reuse, R82 ;  /* 0x0000008f8b9f7223 */ /* 0x080fe20000000052 */
[C---:B------:R-:W-:Y:S01]  /*25f0*/  FFMA R82, R112.reuse, R116, R165 ;  /* 0x0000007470527223 */ /* 0x040fe200000000a5 */
[----:B-1----:R-:W-:Y:S01]  /*2600*/  FFMA R112, R112, R124, R167 ;  /* 0x0000007c70707223 */ /* 0x002fe200000000a7 */
[----:B------:R-:W-:Y:S01]  /*2610*/  FFMA R138, R138, R118, R137 ;  /* 0x000000768a8a7223 */ /* 0x000fe20000000089 */
[----:B------:R-:W-:Y:S01]  /*2620*/  FFMA R163, R115, R143, R142 ;  /* 0x0000008f73a37223 */ /* 0x000fe2000000008e */
[C---:B------:R-:W-:Y:S01]  /*2630*/  FFMA R165, R113.reuse, R117, R82 ;  /* 0x0000007571a57223 */ /* 0x040fe20000000052 */
[----:B------:R-:W1:Y:S01]  /*2640*/  LDS.128 R140, [R78+0x180] ;  /* 0x000180004e8c7984 */ /* 0x000e620000000c00 */
[----:B------:R-:W-:Y:S01]  /*2650*/  FFMA R113, R113, R125, R112 ;  /* 0x0000007d71717223 */ /* 0x000fe20000000070 */
[----:B-----5:R-:W-:Y:S01]  /*2660*/  FFMA R82, R120, R124, R171 ;  /* 0x0000007c78527223 */ /* 0x020fe200000000ab */
[----:B------:R-:W-:Y:S01]  /*2670*/  FFMA R161, R139, R119, R138 ;  /* 0x000000778ba17223 */ /* 0x000fe2000000008a */
[C---:B------:R-:W-:Y:S01]  /*2680*/  FFMA R84, R114.reuse, R118, R165 ;  /* 0x0000007672547223 */ /* 0x040fe200000000a5 */
[----:B------:R-:W4:Y:S01]  /*2690*/  LDS.128 R136, [R80+0x170] ;  /* 0x0001700050887984 */ /* 0x000f220000000c00 */
[----:B------:R-:W-:Y:S01]  /*26a0*/  FFMA R114, R114, R126, R113 ;  /* 0x0000007e72727223 */ /* 0x000fe20000000071 */
[----:B------:R-:W-:Y:S01]  /*26b0*/  FFMA R113, R121, R125, R82 ;  /* 0x0000007d79717223 */ /* 0x000fe20000000052 */
[C---:B------:R-:W-:Y:S01]  /*26c0*/  FFMA R165, R115.reuse, R119, R84 ;  /* 0x0000007773a57223 */ /* 0x040fe20000000054 */
[----:B------:R-:W-:Y:S01]  /*26d0*/  FFMA R116, R120, R116, R169 ;  /* 0x0000007478747223 */ /* 0x000fe200000000a9 */
[----:B------:R-:W-:Y:S01]  /*26e0*/  FFMA R167, R115, R127, R114 ;  /* 0x0000007f73a77223 */ /* 0x000fe20000000072 */
[----:B------:R-:W-:Y:S01]  /*26f0*/  FFMA R82, R122, R126, R113 ;  /* 0x0000007e7a527223 */ /* 0x000fe20000000071 */
[----:B------:R-:W5:Y:S01]  /*2700*/  LDS.128 R132, [R80+0x180] ;  /* 0x0001800050847984 */ /* 0x000f620000000c00 */
[----:B--2---:R-:W-:Y:S01]  /*2710*/  FFMA R124, R128, R124, R175 ;  /* 0x0000007c807c7223 */ /* 0x004fe200000000af */
[----:B------:R-:W-:Y:S01]  /*2720*/  FFMA R117, R121, R117, R116 ;  /* 0x0000007579757223 */ /* 0x000fe20000000074 */
[----:B------:R-:W-:Y:S01]  /*2730*/  FFMA R171, R123, R127, R82 ;  /* 0x0000007f7bab7223 */ /* 0x000fe20000000052 */
[----:B------:R-:W2:Y:S01]  /*2740*/  LDS.128 R112, [R78+0x190] ;  /* 0x000190004e707984 */ /* 0x000ea20000000c00 */
[-C--:B------:R-:W-:Y:S01]  /*2750*/  FFMA R120, R120, R108.reuse, R173 ;  /* 0x0000006c78787223 */ /* 0x080fe200000000ad */
[----:B------:R-:W-:Y:S01]  /*2760*/  FFMA R125, R129, R125, R124 ;  /* 0x0000007d817d7223 */ /* 0x000fe2000000007c */
[----:B------:R-:W-:Y:S01]  /*2770*/  FFMA R82, R128, R108, R177 ;  /* 0x0000006c80527223 */ /* 0x000fe200000000b1 */
[----:B------:R-:W-:Y:S01]  /*2780*/  FFMA R118, R122, R118, R117 ;  /* 0x000000767a767223 */ /* 0x000fe20000000075 */
[----:B---3--:R-:W-:Y:S01]  /*2790*/  FFMA R108, R100, R108, R181 ;  /* 0x0000006c646c7223 */ /* 0x008fe200000000b5 */
[-C--:B------:R-:W-:Y:S01]  /*27a0*/  FFMA R173, R121, R109.reuse, R120 ;  /* 0x0000006d79ad7223 */ /* 0x080fe20000000078 */
[----:B------:R-:W-:Y:S01]  /*27b0*/  FFMA R126, R130, R126, R125 ;  /* 0x0000007e827e7223 */ /* 0x000fe2000000007d */
[-C--:B------:R-:W-:Y:S01]  /*27c0*/  FFMA R121, R129, R109.reuse, R82 ;  /* 0x0000006d81797223 */ /* 0x080fe20000000052 */
[----:B------:R-:W-:Y:S01]  /*27d0*/  FFMA R109, R101, R109, R108 ;  /* 0x0000006d656d7223 */ /* 0x000fe2000000006c */
[----:B0-----:R-:W-:Y:S01]  /*27e0*/  FFMA R128, R128, R104, R179 ;  /* 0x0000006880807223 */ /* 0x001fe200000000b3 */
[-C--:B------:R-:W-:Y:S01]  /*27f0*/  FFMA R122, R122, R110.reuse, R173 ;  /* 0x0000006e7a7a7223 */ /* 0x080fe200000000ad */
[-C--:B------:R-:W-:Y:S01]  /*2800*/  FFMA R82, R130, R110.reuse, R121 ;  /* 0x0000006e82527223 */ /* 0x080fe20000000079 */
[----:B------:R-:W-:Y:S01]  /*2810*/  FFMA R175, R131, R127, R126 ;  /* 0x0000007f83af7223 */ /* 0x000fe2000000007e */
[----:B------:R-:W-:Y:S01]  /*2820*/  FFMA R110, R102, R110, R109 ;  /* 0x0000006e666e7223 */ /* 0x000fe2000000006d */
[----:B------:R-:W0:Y:S01]  /*2830*/  LDS.128 R124, [R78+0x1a0] ;  /* 0x0001a0004e7c7984 */ /* 0x000e220000000c00 */
[----:B------:R-:W-:Y:S01]  /*2840*/  FFMA R169, R123, R119, R118 ;  /* 0x000000777ba97223 */ /* 0x000fe20000000076 */
[----:B------:R-:W-:Y:S01]  /*2850*/  FFMA R129, R129, R105, R128 ;  /* 0x0000006981817223 */ /* 0x000fe20000000080 */
[-C--:B------:R-:W-:Y:S01]  /*2860*/  FFMA R173, R123, R111.reuse, R122 ;  /* 0x0000006f7bad7223 */ /* 0x080fe2000000007a */
[----:B------:R-:W3:Y:S01]  /*2870*/  LDS.128 R116, [R80+0x190] ;  /* 0x0001900050747984 */ /* 0x000ee20000000c00 */
[-C--:B------:R-:W-:Y:S01]  /*2880*/  FFMA R177, R131, R111.reuse, R82 ;  /* 0x0000006f83b17223 */ /* 0x080fe20000000052 */
[----:B------:R-:W-:Y:S01]  /*2890*/  FFMA R181, R103, R111, R110 ;  /* 0x0000006f67b57223 */ /* 0x000fe2000000006e */
[----:B------:R-:W-:Y:S01]  /*28a0*/  FFMA R130, R130, R106, R129 ;  /* 0x0000006a82827223 */ /* 0x000fe20000000081 */
[----:B------:R-:W3:Y:S01]  /*28b0*/  LDS.128 R108, [R80+0x1a0] ;  /* 0x0001a000506c7984 */ /* 0x000ee20000000c00 */
[C---:B------:R-:W-:Y:S01]  /*28c0*/  FFMA R82, R100.reuse, R104, R183 ;  /* 0x0000006864527223 */ /* 0x040fe200000000b7 */
[-C--:B-1----:R-:W-:Y:S01]  /*28d0*/  FFMA R100, R100, R140.reuse, R185 ;  /* 0x0000008c64647223 */ /* 0x082fe200000000b9 */
[----:B------:R-:W-:Y:S01]  /*28e0*/  FFMA R179, R131, R107, R130 ;  /* 0x0000006b83b37223 */ /* 0x000fe20000000082 */
[----:B------:R-:W1:Y:S01]  /*28f0*/  LDS.128 R120, [R78+0x1b0] ;  /* 0x0001b0004e787984 */ /* 0x000e620000000c00 */
[C---:B------:R-:W-:Y:S01]  /*2900*/  FFMA R183, R101.reuse, R105, R82 ;  /* 0x0000006965b77223 */ /* 0x040fe20000000052 */
[-C--:B------:R-:W-:Y:S01]  /*2910*/  FFMA R101, R101, R141.reuse, R100 ;  /* 0x0000008d65657223 */ /* 0x080fe20000000064 */
[----:B----4-:R-:W-:Y:S01]  /*2920*/  FFMA R82, R136, R140, R189 ;  /* 0x0000008c88527223 */ /* 0x010fe200000000bd */
[----:B------:R-:W4:Y:S01]  /*2930*/  LDS.128 R128, [R80+0x1b0] ;  /* 0x0001b00050807984 */ /* 0x000f220000000c00 */
[C---:B------:R-:W-:Y:S01]  /*2940*/  FFMA R84, R102.reuse, R106, R183 ;  /* 0x0000006a66547223 */ /* 0x040fe200000000b7 */
[----:B------:R-:W-:Y:S01]  /*2950*/  FFMA R102, R102, R142, R101 ;  /* 0x0000008e66667223 */ /* 0x000fe20000000065 */
[----:B------:R-:W-:Y:S01]  /*2960*/  FFMA R101, R137, R141, R82 ;  /* 0x0000008d89657223 */ /* 0x000fe20000000052 */
[----:B------:R-:W-:Y:S01]  /*2970*/  FFMA R104, R136, R104, R187 ;  /* 0x0000006888687223 */ /* 0x000fe200000000bb */
[----:B-----5:R-:W-:Y:S01]  /*2980*/  FFMA R140, R132, R140, R193 ;  /* 0x0000008c848c7223 */ /* 0x020fe200000000c1 */
[----:B------:R-:W-:Y:S01]  /*2990*/  FFMA R183, R103, R107, R84 ;  /* 0x0000006b67b77223 */ /* 0x000fe20000000054 */
[----:B------:R-:W-:Y:S01]  /*29a0*/  FFMA R82, R138, R142, R101 ;  /* 0x0000008e8a527223 */ /* 0x000fe20000000065 */
[----:B------:R-:W-:Y:S01]  /*29b0*/  FFMA R105, R137, R105, R104 ;  /* 0x0000006989697223 */ /* 0x000fe20000000068 */
[-C--:B--2---:R-:W-:Y:S01]  /*29c0*/  FFMA R136, R136, R112.reuse, R191 ;  /* 0x0000007088887223 */ /* 0x084fe200000000bf */
[-C--:B------:R-:W-:Y:S01]  /*29d0*/  FFMA R185, R103, R143.reuse, R102 ;  /* 0x0000008f67b97223 */ /* 0x080fe20000000066 */
[----:B------:R-:W-:Y:S01]  /*29e0*/  FFMA R189, R139, R143, R82 ;  /* 0x0000008f8bbd7223 */ /* 0x000fe20000000052 */
[----:B------:R-:W-:Y:S01]  /*29f0*/  FFMA R82, R132, R112, R195 ;  /* 0x0000007084527223 */ /* 0x000fe200000000c3 */
[----:B------:R-:W-:Y:S01]  /*2a00*/  FFMA R137, R137, R113, R136 ;  /* 0x0000007189897223 */ /* 0x000fe20000000088 */
[C---:B------:R-:W-:Y:S01]  /*2a10*/  FFMA R106, R138.reuse, R106, R105 ;  /* 0x0000006a8a6a7223 */ /* 0x040fe20000000069 */
[----:B------:R-:W2:Y:S01]  /*2a20*/  LDS.128 R100, [R78+0x1c0] ;  /* 0x0001c0004e647984 */ /* 0x000ea20000000c00 */
[C---:B------:R-:W-:Y:S01]  /*2a30*/  FFMA R141, R133.reuse, R141, R140 ;  /* 0x0000008d858d7223 */ /* 0x040fe2000000008c */
[----:B------:R-:W-:Y:S01]  /*2a40*/  FFMA R138, R138, R114, R137 ;  /* 0x000000728a8a7223 */ /* 0x000fe20000000089 */
[----:B------:R-:W-:Y:S01]  /*2a50*/  FFMA R137, R133, R113, R82 ;  /* 0x0000007185897223 */ /* 0x000fe20000000052 */
[C---:B------:R-:W-:Y:S01]  /*2a60*/  FFMA R187, R139.reuse, R107, R106 ;  /* 0x0000006b8bbb7223 */ /* 0x040fe2000000006a */
[C---:B------:R-:W-:Y:S01]  /*2a70*/  FFMA R142, R134.reuse, R142, R141 ;  /* 0x0000008e868e7223 */ /* 0x040fe2000000008d */
[----:B------:R-:W5:Y:S01]  /*2a80*/  LDS.128 R104, [R80+0x1c0] ;  /* 0x0001c00050687984 */ /* 0x000f620000000c00 */
[----:B------:R-:W-:Y:S01]  /*2a90*/  FFMA R82, R134, R114, R137 ;  /* 0x0000007286527223 */ /* 0x000fe20000000089 */
[----:B------:R-:W-:Y:S01]  /*2aa0*/  FFMA R191, R139, R115, R138 ;  /* 0x000000738bbf7223 */ /* 0x000fe2000000008a */
[----:B0-----:R-:W-:Y:S01]  /*2ab0*/  FFMA R132, R132, R124, R197 ;  /* 0x0000007c84847223 */ /* 0x001fe200000000c5 */
[C---:B------:R-:W-:Y:S01]  /*2ac0*/  FFMA R193, R135.reuse, R143, R142 ;  /* 0x0000008f87c17223 */ /* 0x040fe2000000008e */
[----:B------:R-:W-:Y:S01]  /*2ad0*/  FFMA R195, R135, R115, R82 ;  /* 0x0000007387c37223 */ /* 0x000fe20000000052 */
[----:B------:R-:W0:Y:S01]  /*2ae0*/  LDS.128 R140, [R78+0x1d0] ;  /* 0x0001d0004e8c7984 */ /* 0x000e220000000c00 */
[C---:B---3--:R-:W-:Y:S01]  /*2af0*/  FFMA R112, R116.reuse, R112, R199 ;  /* 0x0000007074707223 */ /* 0x048fe200000000c7 */
[----:B------:R-:W-:Y:S01]  /*2b00*/  FFMA R133, R133, R125, R132 ;  /* 0x0000007d85857223 */ /* 0x000fe20000000084 */
[-C--:B------:R-:W-:Y:S01]  /*2b10*/  FFMA R82, R116, R124.reuse, R201 ;  /* 0x0000007c74527223 */ /* 0x080fe200000000c9 */
[----:B------:R-:W-:Y:S01]  /*2b20*/  FFMA R124, R108, R124, R205 ;  /* 0x0000007c6c7c7223 */ /* 0x000fe200000000cd */
[C---:B------:R-:W-:Y:S01]  /*2b30*/  FFMA R113, R117.reuse, R113, R112 ;  /* 0x0000007175717223 */ /* 0x040fe20000000070 */
[----:B------:R-:W-:Y:S01]  /*2b40*/  FFMA R134, R134, R126, R133 ;  /* 0x0000007e86867223 */ /* 0x000fe20000000085 */
[-C--:B------:R-:W-:Y:S01]  /*2b50*/  FFMA R137, R117, R125.reuse, R82 ;  /* 0x0000007d75897223 */ /* 0x080fe20000000052 */
[----:B------:R-:W-:Y:S01]  /*2b60*/  FFMA R125, R109, R125, R124 ;  /* 0x0000007d6d7d7223 */ /* 0x000fe2000000007c */
[----:B-1----:R-:W-:Y:S01]  /*2b70*/  FFMA R116, R116, R120, R203 ;  /* 0x0000007874747223 */ /* 0x002fe200000000cb */
[----:B------:R-:W-:Y:S01]  /*2b80*/  FFMA R114, R118, R114, R113 ;  /* 0x0000007276727223 */ /* 0x000fe20000000071 */
[-C--:B------:R-:W-:Y:S01]  /*2b90*/  FFMA R82, R108, R120.reuse, R207 ;  /* 0x000000786c527223 */ /* 0x080fe200000000cf */
[----:B----4-:R-:W-:Y:S01]  /*2ba0*/  FFMA R120, R128, R120, R211 ;  /* 0x0000007880787223 */ /* 0x010fe200000000d3 */
[-C--:B------:R-:W-:Y:S01]  /*2bb0*/  FFMA R84, R118, R126.reuse, R137 ;  /* 0x0000007e76547223 */ /* 0x080fe20000000089 */
[----:B------:R-:W-:Y:S01]  /*2bc0*/  FFMA R197, R135, R127, R134 ;  /* 0x0000007f87c57223 */ /* 0x000fe20000000086 */
[----:B------:R-:W-:Y:S01]  /*2bd0*/  FFMA R126, R110, R126, R125 ;  /* 0x0000007e6e7e7223 */ /* 0x000fe2000000007d */
[----:B------:R-:W1:Y:S01]  /*2be0*/  LDS.128 R132, [R80+0x1d0] ;  /* 0x0001d00050847984 */ /* 0x000e620000000c00 */
[-C--:B------:R-:W-:Y:S01]  /*2bf0*/  FFMA R125, R117, R121.reuse, R116 ;  /* 0x00000079757d7223 */ /* 0x080fe20000000074 */
[----:B------:R-:W-:Y:S01]  /*2c00*/  FFMA R117, R109, R121, R82 ;  /* 0x000000796d757223 */ /* 0x000fe20000000052 */
[----:B------:R-:W-:Y:S01]  /*2c10*/  FFMA R199, R119, R115, R114 ;  /* 0x0000007377c77223 */ /* 0x000fe20000000072 */
[----:B------:R-:W-:Y:S01]  /*2c20*/  FFMA R121, R129, R121, R120 ;  /* 0x0000007981797223 */ /* 0x000fe20000000078 */
[----:B------:R-:W3:Y:S01]  /*2c30*/  LDS.128 R112, [R78+0x1e0] ;  /* 0x0001e0004e707984 */ /* 0x000ee20000000c00 */
[-C--:B------:R-:W-:Y:S01]  /*2c40*/  FFMA R118, R118, R122.reuse, R125 ;  /* 0x0000007a76767223 */ /* 0x080fe2000000007d */
[-C--:B------:R-:W-:Y:S01]  /*2c50*/  FFMA R82, R110, R122.reuse, R117 ;  /* 0x0000007a6e527223 */ /* 0x080fe20000000075 */
[----:B------:R-:W-:Y:S01]  /*2c60*/  FFMA R122, R130, R122, R121 ;  /* 0x0000007a827a7223 */ /* 0x000fe20000000079 */
[----:B------:R-:W4:Y:S01]  /*2c70*/  LDS.128 R136, [R80+0x1e0] ;  /* 0x0001e00050887984 */ /* 0x000f220000000c00 */
[-C--:B------:R-:W-:Y:S01]  /*2c80*/  FFMA R201, R119, R127.reuse, R84 ;  /* 0x0000007f77c97223 */ /* 0x080fe20000000054 */
[----:B------:R-:W-:Y:S01]  /*2c90*/  FFMA R205, R111, R127, R126 ;  /* 0x0000007f6fcd7223 */ /* 0x000fe2000000007e */
[-C--:B------:R-:W-:Y:S01]  /*2ca0*/  FFMA R203, R119, R123.reuse, R118 ;  /* 0x0000007b77cb7223 */ /* 0x080fe20000000076 */
[----:B------:R-:W4:Y:S01]  /*2cb0*/  LDS.128 R124, [R78+0x1f0] ;  /* 0x0001f0004e7c7984 */ /* 0x000f220000000c00 */
[-C--:B------:R-:W-:Y:S01]  /*2cc0*/  FFMA R207, R111, R123.reuse, R82 ;  /* 0x0000007b6fcf7223 */ /* 0x080fe20000000052 */
[----:B------:R-:W-:Y:S01]  /*2cd0*/  FFMA R211, R131, R123, R122 ;  /* 0x0000007b83d37223 */ /* 0x000fe2000000007a */
[-C--:B--2---:R-:W-:Y:S01]  /*2ce0*/  FFMA R108, R108, R100.reuse, R209 ;  /* 0x000000646c6c7223 */ /* 0x084fe200000000d1 */
[----:B------:R-:W2:Y:S01]  /*2cf0*/  LDS.128 R120, [R80+0x1f0] ;  /* 0x0001f00050787984 */ /* 0x000ea20000000c00 */
[-C--:B------:R-:W-:Y:S01]  /*2d00*/  FFMA R82, R128, R100.reuse, R213 ;  /* 0x0000006480527223 */ /* 0x080fe200000000d5 */
[----:B-----5:R-:W-:Y:S01]  /*2d10*/  FFMA R100, R104, R100, R217 ;  /* 0x0000006468647223 */ /* 0x020fe200000000d9 */
[----:B------:R-:W-:Y:S01]  /*2d20*/  FFMA R109, R109, R101, R108 ;  /* 0x000000656d6d7223 */ /* 0x000fe2000000006c */
[----:B------:R-:W5:Y:S01]  /*2d30*/  LDS.128 R116, [R78+0x200] ;  /* 0x000200004e747984 */ /* 0x000f620000000c00 */
[----:B0-----:R-:W-:-:S02]  /*2d40*/  FFMA R128, R128, R140, R215 ;  /* 0x0000008c80807223 */ /* 0x001fc400000000d7 */
[-C--:B------:R-:W-:Y:S01]  /*2d50*/  FFMA R110, R110, R102.reuse, R109 ;  /* 0x000000666e6e7223 */ /* 0x080fe2000000006d */
[-C--:B------:R-:W-:Y:S01]  /*2d60*/  FFMA R109, R129, R101.reuse, R82 ;  /* 0x00000065816d7223 */ /* 0x080fe20000000052 */
[----:B------:R-:W-:Y:S01]  /*2d70*/  FFMA R101, R105, R101, R100 ;  /* 0x0000006569657223 */ /* 0x000fe20000000064 */
[----:B------:R-:W-:Y:S01]  /*2d80*/  FFMA R129, R129, R141, R128 ;  /* 0x0000008d81817223 */ /* 0x000fe20000000080 */
[-C--:B------:R-:W-:Y:S01]  /*2d90*/  FFMA R209, R111, R103.reuse, R110 ;  /* 0x000000676fd17223 */ /* 0x080fe2000000006e */
[-C--:B------:R-:W-:Y:S01]  /*2da0*/  FFMA R82, R130, R102.reuse, R109 ;  /* 0x0000006682527223 */ /* 0x080fe2000000006d */
[----:B------:R-:W-:Y:S01]  /*2db0*/  FFMA R102, R106, R102, R101 ;  /* 0x000000666a667223 */ /* 0x000fe20000000065 */
[----:B------:R-:W-:Y:S01]  /*2dc0*/  FFMA R130, R130, R142, R129 ;  /* 0x0000008e82827223 */ /* 0x000fe20000000081 */
[----:B------:R-:W0:Y:S01]  /*2dd0*/  LDS.128 R108, [R80+0x200] ;  /* 0x00020000506c7984 */ /* 0x000e220000000c00 */
[-C--:B------:R-:W-:Y:S01]  /*2de0*/  FFMA R213, R131, R103.reuse, R82 ;  /* 0x0000006783d57223 */ /* 0x080fe20000000052 */
[-C--:B------:R-:W-:Y:S01]  /*2df0*/  FFMA R82, R104, R140.reuse, R219 ;  /* 0x0000008c68527223 */ /* 0x080fe200000000db */
[----:B------:R-:W-:Y:S01]  /*2e00*/  FFMA R217, R107, R103, R102 ;  /* 0x000000676bd97223 */ /* 0x000fe20000000066 */
[----:B------:R-:W-:Y:S01]  /*2e10*/  FFMA R215, R131, R143, R130 ;  /* 0x0000008f83d77223 */ /* 0x000fe20000000082 */
[----:B------:R-:W0:Y:S01]  /*2e20*/  LDS.128 R100, [R78+0x210] ;  /* 0x000210004e647984 */ /* 0x000e220000000c00 */
[----:B------:R-:W-:Y:S01]  /*2e30*/  FFMA R129, R105, R141, R82 ;  /* 0x0000008d69817223 */ /* 0x000fe20000000052 */
[----:B-1----:R-:W-:-:S03]  /*2e40*/  FFMA R140, R132, R140, R223 ;  /* 0x0000008c848c7223 */ /* 0x002fc600000000df */
[----:B------:R-:W-:Y:S01]  /*2e50*/  FFMA R84, R106, R142, R129 ;  /* 0x0000008e6a547223 */ /* 0x000fe20000000081 */
[----:B------:R-:W-:Y:S01]  /*2e60*/  FFMA R141, R133, R141, R140 ;  /* 0x0000008d858d7223 */ /* 0x000fe2000000008c */
[-C--:B---3--:R-:W-:Y:S01]  /*2e70*/  FFMA R104, R104, R112.reuse, R221 ;  /* 0x0000007068687223 */ /* 0x088fe200000000dd */
[----:B------:R-:W-:Y:S01]  /*2e80*/  FFMA R82, R132, R112, R225 ;  /* 0x0000007084527223 */ /* 0x000fe200000000e1 */
[----:B------:R-:W-:Y:S01]  /*2e90*/  FFMA R219, R107, R143, R84 ;  /* 0x0000008f6bdb7223 */ /* 0x000fe20000000054 */
[----:B------:R-:W-:Y:S01]  /*2ea0*/  FFMA R142, R134, R142, R141 ;  /* 0x0000008e868e7223 */ /* 0x000fe2000000008d */
[----:B----4-:R-:W-:Y:S01]  /*2eb0*/  FFMA R112, R136, R112, R229 ;  /* 0x0000007088707223 */ /* 0x010fe200000000e5 */
[-C--:B------:R-:W-:Y:S01]  /*2ec0*/  FFMA R105, R105, R113.reuse, R104 ;  /* 0x0000007169697223 */ /* 0x080fe20000000068 */
[-C--:B------:R-:W-:Y:S01]  /*2ed0*/  FFMA R141, R133, R113.reuse, R82 ;  /* 0x00000071858d7223 */ /* 0x080fe20000000052 */
[----:B------:R-:W1:Y:S01]  /*2ee0*/  LDS.128 R128, [R80+0x210] ;  /* 0x0002100050807984 */ /* 0x000e620000000c00 */
[----:B------:R-:W-:Y:S01]  /*2ef0*/  FFMA R132, R132, R124, R227 ;  /* 0x0000007c84847223 */ /* 0x000fe200000000e3 */
[----:B------:R-:W-:Y:S01]  /*2f00*/  FFMA R113, R137, R113, R112 ;  /* 0x0000007189717223 */ /* 0x000fe20000000070 */
[----:B------:R-:W-:Y:S01]  /*2f10*/  FFMA R106, R106, R114, R105 ;  /* 0x000000726a6a7223 */ /* 0x000fe20000000069 */
[-C--:B------:R-:W-:Y:S01]  /*2f20*/  FFMA R82, R136, R124.reuse, R231 ;  /* 0x0000007c88527223 */ /* 0x080fe200000000e7 */
[----:B--2---:R-:W-:Y:S01]  /*2f30*/  FFMA R124, R120, R124, R235 ;  /* 0x0000007c787c7223 */ /* 0x004fe200000000eb */
[-C--:B------:R-:W-:Y:S01]  /*2f40*/  FFMA R84, R134, R114.reuse, R141 ;  /* 0x0000007286547223 */ /* 0x080fe2000000008d */
[-C--:B------:R-:W-:Y:S01]  /*2f50*/  FFMA R133, R133, R125.reuse, R132 ;  /* 0x0000007d85857223 */ /* 0x080fe20000000084 */
[----:B------:R-:W-:Y:S01]  /*2f60*/  FFMA R114, R138, R114, R113 ;  /* 0x000000728a727223 */ /* 0x000fe20000000071 */
[----:B------:R-:W-:Y:S01]  /*2f70*/  FFMA R113, R137, R125, R82 ;  /* 0x0000007d89717223 */ /* 0x000fe20000000052 */
[----:B------:R-:W-:Y:S01]  /*2f80*/  FFMA R221, R107, R115, R106 ;  /* 0x000000736bdd7223 */ /* 0x000fe2000000006a */
[----:B------:R-:W-:Y:S01]  /*2f90*/  FFMA R125, R121, R125, R124 ;  /* 0x0000007d797d7223 */ /* 0x000fe2000000007c */
[----:B------:R-:W2:Y:S01]  /*2fa0*/  LDS.128 R104, [R78+0x220] ;  /* 0x000220004e687984 */ /* 0x000ea20000000c00 */
[-C--:B------:R-:W-:Y:S01]  /*2fb0*/  FFMA R134, R134, R126.reuse, R133 ;  /* 0x0000007e86867223 */ /* 0x080fe20000000085 */
[-C--:B------:R-:W-:Y:S01]  /*2fc0*/  FFMA R82, R138, R126.reuse, R113 ;  /* 0x0000007e8a527223 */ /* 0x080fe20000000071 */
[----:B------:R-:W-:Y:S01]  /*2fd0*/  FFMA R126, R122, R126, R125 ;  /* 0x0000007e7a7e7223 */ /* 0x000fe2000000007d */
[C---:B------:R-:W-:Y:S01]  /*2fe0*/  FFMA R223, R135.reuse, R143, R142 ;  /* 0x0000008f87df7223 */ /* 0x040fe2000000008e */
[C---:B------:R-:W-:Y:S01]  /*2ff0*/  FFMA R225, R135.reuse, R115, R84 ;  /* 0x0000007387e17223 */ /* 0x040fe20000000054 */
[----:B------:R-:W-:Y:S01]  /*3000*/  FFMA R227, R135, R127, R134 ;  /* 0x0000007f87e37223 */ /* 0x000fe20000000086 */
[----:B------:R-:W3:Y:S01]  /*3010*/  LDS.128 R140, [R80+0x220] ;  /* 0x00022000508c7984 */ /* 0x000ee20000000c00 */
[C---:B------:R-:W-:Y:S01]  /*3020*/  FFMA R229, R139.reuse, R115, R114 ;  /* 0x000000738be57223 */ /* 0x040fe20000000072 */
[-C--:B------:R-:W-:Y:S01]  /*3030*/  FFMA R231, R139, R127.reuse, R82 ;  /* 0x0000007f8be77223 */ /* 0x080fe20000000052 */
[----:B------:R-:W-:Y:S01]  /*3040*/  FFMA R235, R123, R127, R126 ;  /* 0x0000007f7beb7223 */ /* 0x000fe2000000007e */
[----:B------:R-:W4:Y:S01]  /*3050*/  LDS.128 R132, [R78+0x230] ;  /* 0x000230004e847984 */ /* 0x000f220000000c00 */
[-C--:B-----5:R-:W-:Y:S01]  /*3060*/  FFMA R136, R136, R116.reuse, R233 ;  /* 0x0000007488887223 */ /* 0x0a0fe200000000e9 */
[-C--:B------:R-:W-:Y:S01]  /*3070*/  FFMA R82, R120, R116.reuse, R237 ;  /* 0x0000007478527223 */ /* 0x080fe200000000ed */
[----:B0-----:R-:W-:Y:S01]  /*3080*/  FFMA R116, R108, R116, R241 ;  /* 0x000000746c747223 */ /* 0x001fe200000000f1 */
[----:B------:R-:W0:Y:S01]  /*3090*/  LDS.128 R112, [R80+0x230] ;  /* 0x0002300050707984 */ /* 0x000e220000000c00 */
[----:B------:R-:W-:Y:S01]  /*30a0*/  FFMA R137, R137, R117, R136 ;  /* 0x0000007589897223 */ /* 0x000fe20000000088 */
[----:B------:R-:W-:-:S02]  /*30b0*/  FFMA R120, R120, R100, R239 ;  /* 0x0000006478787223 */ /* 0x000fc400000000ef */
[----:B------:R-:W5:Y:S01]  /*30c0*/  LDS.128 R124, [R78+0x240] ;  /* 0x000240004e7c7984 */ /* 0x000f620000000c00 */
[----:B------:R-:W-:Y:S01]  /*30d0*/  FFMA R138, R138, R118, R137 ;  /* 0x000000768a8a7223 */ /* 0x000fe20000000089 */
[-C--:B------:R-:W-:Y:S01]  /*30e0*/  FFMA R137, R121, R117.reuse, R82 ;  /* 0x0000007579897223 */ /* 0x080fe20000000052 */
[----:B------:R-:W-:Y:S01]  /*30f0*/  FFMA R82, R108, R100, R243 ;  /* 0x000000646c527223 */ /* 0x000fe200000000f3 */
[----:B------:R-:W-:Y:S01]  /*3100*/  FFMA R117, R109, R117, R116 ;  /* 0x000000756d757223 */ /* 0x000fe20000000074 */
[-C--:B------:R-:W-:Y:S01]  /*3110*/  FFMA R121, R121, R101.reuse, R120 ;  /* 0x0000006579797223 */ /* 0x080fe20000000078 */
[-C--:B------:R-:W-:Y:S01]  /*3120*/  FFMA R84, R122, R118.reuse, R137 ;  /* 0x000000767a547223 */ /* 0x080fe20000000089 */
[----:B------:R-:W-:Y:S01]  /*3130*/  FFMA R243, R109, R101, R82 ;  /* 0x000000656df37223 */ /* 0x000fe20000000052 */
[----:B------:R-:W-:Y:S01]  /*3140*/  FFMA R118, R110, R118, R117 ;  /* 0x000000766e767223 */ /* 0x000fe20000000075 */
[----:B-1----:R-:W-:Y:S01]  /*3150*/  FFMA R100, R128, R100, R247 ;  /* 0x0000006480647223 */ /* 0x002fe200000000f7 */
[-C--:B------:R-:W-:Y:S01]  /*3160*/  FFMA R233, R139, R119.reuse, R138 ;  /* 0x000000778be97223 */ /* 0x080fe2000000008a */
[-C--:B------:R-:W-:Y:S01]  /*3170*/  FFMA R237, R123, R119.reuse, R84 ;  /* 0x000000777bed7223 */ /* 0x080fe20000000054 */
[----:B------:R-:W-:Y:S01]  /*3180*/  FFMA R241, R111, R119, R118 ;  /* 0x000000776ff17223 */ /* 0x000fe20000000076 */
[----:B------:R-:W-:Y:S01]  /*3190*/  FFMA R101, R129, R101, R100 ;  /* 0x0000006581657223 */ /* 0x000fe20000000064 */
[----:B------:R-:W-:Y:S01]  /*31a0*/  FFMA R122, R122, R102, R121 ;  /* 0x000000667a7a7223 */ /* 0x000fe20000000079 */
[----:B------:R-:W1:Y:S03]  /*31b0*/  LDS.128 R116, [R78+0x250] ;  /* 0x000250004e747984 */ /* 0x000e660000000c00 */
[----:B------:R-:W-:Y:S01]  /*31c0*/  FFMA R239, R123, R103, R122 ;  /* 0x000000677bef7223 */ /* 0x000fe2000000007a */
[----:B------:R-:W1:Y:S01]  /*31d0*/  LDS.128 R136, [R80+0x240] ;  /* 0x0002400050887984 */ /* 0x000e620000000c00 */
[-C--:B--2---:R-:W-:Y:S01]  /*31e0*/  FFMA R108, R108, R104.reuse, R245 ;  /* 0x000000686c6c7223 */ /* 0x084fe200000000f5 */
[----:B------:R-:W-:-:S02]  /*31f0*/  FFMA R82, R128, R104, R249 ;  /* 0x0000006880527223 */ /* 0x000fc400000000f9 */
[----:B------:R-:W2:Y:S01]  /*3200*/  LDS.128 R120, [R80+0x250] ;  /* 0x0002500050787984 */ /* 0x000ea20000000c00 */
[-C--:B------:R-:W-:Y:S01]  /*3210*/  FFMA R245, R109, R105.reuse, R108 ;  /* 0x000000696df57223 */ /* 0x080fe2000000006c */
[-C--:B------:R-:W-:Y:S01]  /*3220*/  FFMA R109, R129, R105.reuse, R82 ;  /* 0x00000069816d7223 */ /* 0x080fe20000000052 */
[----:B------:R-:W-:Y:S01]  /*3230*/  FFMA R82, R110, R102, R243 ;  /* 0x000000666e527223 */ /* 0x000fe200000000f3 */
[----:B---3--:R-:W-:Y:S01]  /*3240*/  FFMA R4, R140, R104, R4 ;  /* 0x000000688c047223 */ /* 0x008fe20000000004 */
[----:B------:R-:W-:Y:S01]  /*3250*/  FFMA R110, R110, R106, R245 ;  /* 0x0000006a6e6e7223 */ /* 0x000fe200000000f5 */
[C---:B------:R-:W-:Y:S01]  /*3260*/  FFMA R102, R130.reuse, R102, R101 ;  /* 0x0000006682667223 */ /* 0x040fe20000000065 */
[----:B------:R-:W-:Y:S01]  /*3270*/  FFMA R84, R130, R106, R109 ;  /* 0x0000006a82547223 */ /* 0x000fe2000000006d */
[-C--:B----4-:R-:W-:Y:S01]  /*3280*/  FFMA R128, R128, R132.reuse, R251 ;  /* 0x0000008480807223 */ /* 0x090fe200000000fb */
[-C--:B------:R-:W-:Y:S01]  /*3290*/  FFMA R6, R140, R132.reuse, R6 ;  /* 0x000000848c067223 */ /* 0x080fe20000000006 */
[----:B------:R-:W-:Y:S01]  /*32a0*/  FFMA R105, R141, R105, R4 ;  /* 0x000000698d697223 */ /* 0x000fe20000000004 */
[----:B------:R-:W-:Y:S01]  /*32b0*/  FFMA R243, R111, R103, R82 ;  /* 0x000000676ff37223 */ /* 0x000fe20000000052 */
[----:B0-----:R-:W-:Y:S01]  /*32c0*/  FFMA R10, R112, R132, R10 ;  /* 0x00000084700a7223 */ /* 0x001fe2000000000a */
[-C--:B------:R-:W-:Y:S01]  /*32d0*/  FFMA R251, R129, R133.reuse, R128 ;  /* 0x0000008581fb7223 */ /* 0x080fe20000000080 */
[----:B------:R-:W-:Y:S01]  /*32e0*/  FFMA R129, R141, R133, R6 ;  /* 0x000000858d817223 */ /* 0x000fe20000000006 */
[----:B------:R-:W-:Y:S01]  /*32f0*/  FFMA R245, R111, R107, R110 ;  /* 0x0000006b6ff57223 */ /* 0x000fe2000000006e */
[----:B-----5:R-:W-:Y:S01]  /*3300*/  FFMA R8, R140, R124, R8 ;  /* 0x0000007c8c087223 */ /* 0x020fe20000000008 */
        /* <DEDUP_REMOVED lines=10> */
[-C--:B------:R-:W-:Y:S01]  /*33b0*/  FFMA R249, R131, R107.reuse, R84 ;  /* 0x0000006b83f97223 */ /* 0x080fe20000000054 */
[----:B------:R-:W-:Y:S01]  /*33c0*/  FFMA R4, R143, R107, R4 ;  /* 0x0000006b8f047223 */ /* 0x000fe20000000004 */
[-C--:B------:R-:W-:Y:S01]  /*33d0*/  FFMA R251, R131, R135.reuse, R130 ;  /* 0x0000008783fb7223 */ /* 0x080fe20000000082 */
[----:B------:R-:W4:Y:S01]  /*33e0*/  LDS.128 R104, [R78+0x270] ;  /* 0x000270004e687984 */ /* 0x000f220000000c00 */
[-C--:B------:R-:W-:Y:S01]  /*33f0*/  FFMA R6, R143, R135.reuse, R6 ;  /* 0x000000878f067223 */ /* 0x080fe20000000006 */
[----:B------:R-:W-:Y:S01]  /*3400*/  FFMA R10, R115, R135, R10 ;  /* 0x00000087730a7223 */ /* 0x000fe2000000000a */
[----:B------:R-:W-:Y:S01]  /*3410*/  FFMA R8, R143, R127, R8 ;  /* 0x0000007f8f087223 */ /* 0x000fe20000000008 */
[----:B------:R-:W5:Y:S01]  /*3420*/  LDS.128 R132, [R78+0x280] ;  /* 0x000280004e847984 */ /* 0x000f620000000c00 */
[C---:B------:R-:W-:Y:S01]  /*3430*/  FFMA R12, R112.reuse, R124, R12 ;  /* 0x0000007c700c7223 */ /* 0x040fe2000000000c */
[-C--:B-1----:R-:W-:Y:S01]  /*3440*/  FFMA R14, R112, R116.reuse, R14 ;  /* 0x00000074700e7223 */ /* 0x082fe2000000000e */
[C---:B------:R-:W-:Y:S01]  /*3450*/  FFMA R18, R136.reuse, R116, R18 ;  /* 0x0000007488127223 */ /* 0x040fe20000000012 */
[----:B------:R-:W1:Y:S01]  /*3460*/  LDS.128 R128, [R80+0x270] ;  /* 0x0002700050807984 */ /* 0x000e620000000c00 */
[C---:B------:R-:W-:Y:S01]  /*3470*/  FFMA R12, R113.reuse, R125, R12 ;  /* 0x0000007d710c7223 */ /* 0x040fe2000000000c */
[-C--:B------:R-:W-:Y:S01]  /*3480*/  FFMA R14, R113, R117.reuse, R14 ;  /* 0x00000075710e7223 */ /* 0x080fe2000000000e */
[----:B------:R-:W-:Y:S01]  /*3490*/  FFMA R16, R136, R124, R16 ;  /* 0x0000007c88107223 */ /* 0x000fe20000000010 */
[----:B------:R-:W1:Y:S01]  /*34a0*/  LDS.128 R140, [R78+0x290] ;  /* 0x000290004e8c7984 */ /* 0x000e620000000c00 */
[C---:B------:R-:W-:Y:S01]  /*34b0*/  FFMA R113, R137.reuse, R117, R18 ;  /* 0x0000007589717223 */ /* 0x040fe20000000012 */
[----:B--2---:R-:W-:Y:S01]  /*34c0*/  FFMA R22, R120, R116, R22 ;  /* 0x0000007478167223 */ /* 0x004fe20000000016 */
[----:B------:R-:W-:Y:S01]  /*34d0*/  FFMA R125, R137, R125, R16 ;  /* 0x0000007d897d7223 */ /* 0x000fe20000000010 */
[----:B------:R-:W-:Y:S01]  /*34e0*/  FFMA R12, R114, R126, R12 ;  /* 0x0000007e720c7223 */ /* 0x000fe2000000000c */
[C---:B------:R-:W-:Y:S01]  /*34f0*/  FFMA R18, R138.reuse, R118, R113 ;  /* 0x000000768a127223 */ /* 0x040fe20000000071 */
[----:B------:R-:W-:Y:S01]  /*3500*/  FFMA R117, R121, R117, R22 ;  /* 0x0000007579757223 */ /* 0x000fe20000000016 */
[----:B------:R-:W-:Y:S01]  /*3510*/  FFMA R16, R138, R126, R125 ;  /* 0x0000007e8a107223 */ /* 0x000fe2000000007d */
[-C--:B------:R-:W-:Y:S01]  /*3520*/  FFMA R14, R114, R118.reuse, R14 ;  /* 0x00000076720e7223 */ /* 0x080fe2000000000e */
[-C--:B------:R-:W-:Y:S01]  /*3530*/  FFMA R12, R115, R127.reuse, R12 ;  /* 0x0000007f730c7223 */ /* 0x080fe2000000000c */
[----:B------:R-:W-:Y:S01]  /*3540*/  FFMA R22, R122, R118, R117 ;  /* 0x000000767a167223 */ /* 0x000fe20000000075 */
[----:B------:R-:W-:Y:S01]  /*3550*/  FFMA R16, R139, R127, R16 ;  /* 0x0000007f8b107223 */ /* 0x000fe20000000010 */
[-C--:B------:R-:W-:Y:S01]  /*3560*/  FFMA R14, R115, R119.reuse, R14 ;  /* 0x00000077730e7223 */ /* 0x080fe2000000000e */
[-C--:B------:R-:W-:Y:S01]  /*3570*/  FFMA R18, R139, R119.reuse, R18 ;  /* 0x000000778b127223 */ /* 0x080fe20000000012 */
[----:B------:R-:W-:Y:S01]  /*3580*/  FFMA R22, R123, R119, R22 ;  /* 0x000000777b167223 */ /* 0x000fe20000000016 */
[-C--:B0-----:R-:W-:Y:S01]  /*3590*/  FFMA R20, R136, R108.reuse, R20 ;  /* 0x0000006c88147223 */ /* 0x081fe20000000014 */
[-C--:B------:R-:W-:Y:S01]  /*35a0*/  FFMA R24, R120, R108.reuse, R24 ;  /* 0x0000006c78187223 */ /* 0x080fe20000000018 */
[----:B---3--:R-:W-:-:S02]  /*35b0*/  FFMA R28, R100, R108, R28 ;  /* 0x0000006c641c7223 */ /* 0x008fc4000000001c */
[-C--:B------:R-:W-:Y:S01]  /*35c0*/  FFMA R137, R137, R109.reuse, R20 ;  /* 0x0000006d89897223 */ /* 0x080fe20000000014 */
[-C--:B------:R-:W-:Y:S01]  /*35d0*/  FFMA R113, R121, R109.reuse, R24 ;  /* 0x0000006d79717223 */ /* 0x080fe20000000018 */
[----:B------:R-:W-:Y:S02]  /*35e0*/  FFMA R109, R101, R109, R28 ;  /* 0x0000006d656d7223 */ /* 0x000fe4000000001c */
[-C--:B------:R-:W-:Y:S01]  /*35f0*/  FFMA R20, R138, R110.reuse, R137 ;  /* 0x0000006e8a147223 */ /* 0x080fe20000000089 */
[----:B------:R-:W-:Y:S01]  /*3600*/  FFMA R24, R122, R110, R113 ;  /* 0x0000006e7a187223 */ /* 0x000fe20000000071 */
[-C--:B----4-:R-:W-:Y:S01]  /*3610*/  FFMA R30, R100, R104.reuse, R30 ;  /* 0x00000068641e7223 */ /* 0x090fe2000000001e */
[----:B------:R-:W-:Y:S01]  /*3620*/  FFMA R26, R120, R104, R26 ;  /* 0x00000068781a7223 */ /* 0x000fe2000000001a */
[----:B------:R-:W-:Y:S01]  /*3630*/  FFMA R28, R102, R110, R109 ;  /* 0x0000006e661c7223 */ /* 0x000fe2000000006d */
[----:B------:R-:W-:Y:S01]  /*3640*/  FFMA R20, R139, R111, R20 ;  /* 0x0000006f8b147223 */ /* 0x000fe20000000014 */
[----:B-----5:R-:W-:Y:S01]  /*3650*/  FFMA R32, R100, R132, R32 ;  /* 0x0000008464207223 */ /* 0x020fe20000000020 */
[-C--:B------:R-:W-:Y:S01]  /*3660*/  FFMA R109, R101, R105.reuse, R30 ;  /* 0x00000069656d7223 */ /* 0x080fe2000000001e */
[----:B------:R-:W-:Y:S01]  /*3670*/  FFMA R121, R121, R105, R26 ;  /* 0x0000006979797223 */ /* 0x000fe2000000001a */
[----:B------:R-:W-:Y:S01]  /*3680*/  FFMA R24, R123, R111, R24 ;  /* 0x0000006f7b187223 */ /* 0x000fe20000000018 */
[C---:B-1----:R-:W-:Y:S01]  /*3690*/  FFMA R34, R128.reuse, R104, R34 ;  /* 0x0000006880227223 */ /* 0x042fe20000000022 */
[----:B------:R-:W-:Y:S01]  /*36a0*/  FFMA R36, R128, R132, R36 ;  /* 0x0000008480247223 */ /* 0x000fe20000000024 */
[----:B------:R-:W-:Y:S01]  /*36b0*/  FFMA R101, R101, R133, R32 ;  /* 0x0000008565657223 */ /* 0x000fe20000000020 */
[----:B------:R-:W-:Y:S01]  /*36c0*/  FFMA R26, R122, R106, R121 ;  /* 0x0000006a7a1a7223 */ /* 0x000fe20000000079 */
[----:B------:R-:W-:Y:S01]  /*36d0*/  FFMA R140, R128, R140, R38 ;  /* 0x0000008c808c7223 */ /* 0x000fe20000000026 */
[C---:B------:R-:W-:Y:S01]  /*36e0*/  FFMA R105, R129.reuse, R105, R34 ;  /* 0x0000006981697223 */ /* 0x040fe20000000022 */
[C---:B------:R-:W-:Y:S01]  /*36f0*/  FFMA R133, R129.reuse, R133, R36 ;  /* 0x0000008581857223 */ /* 0x040fe20000000024 */
[-C--:B------:R-:W-:Y:S01]  /*3700*/  FFMA R30, R102, R106.reuse, R109 ;  /* 0x0000006a661e7223 */ /* 0x080fe2000000006d */
[----:B------:R-:W-:Y:S01]  /*3710*/  FFMA R141, R129, R141, R140 ;  /* 0x0000008d818d7223 */ /* 0x000fe2000000008c */
[----:B------:R-:W-:Y:S01]  /*3720*/  FFMA R34, R130, R106, R105 ;  /* 0x0000006a82227223 */ /* 0x000fe20000000069 */
[-C--:B------:R-:W-:Y:S01]  /*3730*/  FFMA R32, R102, R134.reuse, R101 ;  /* 0x0000008666207223 */ /* 0x080fe20000000065 */
[C---:B------:R-:W-:Y:S01]  /*3740*/  FFMA R36, R130.reuse, R134, R133 ;  /* 0x0000008682247223 */ /* 0x040fe20000000085 */
[----:B------:R-:W-:Y:S01]  /*3750*/  FFMA R142, R130, R142, R141 ;  /* 0x0000008e828e7223 */ /* 0x000fe2000000008d */
[----:B------:R-:W-:Y:S01]  /*3760*/  FFMA R28, R103, R111, R28 ;  /* 0x0000006f671c7223 */ /* 0x000fe2000000001c */
[-C--:B------:R-:W-:Y:S01]  /*3770*/  FFMA R26, R123, R107.reuse, R26 ;  /* 0x0000006b7b1a7223 */ /* 0x080fe2000000001a */
[-C--:B------:R-:W-:Y:S01]  /*3780*/  FFMA R30, R103, R107.reuse, R30 ;  /* 0x0000006b671e7223 */ /* 0x080fe2000000001e */
[----:B------:R-:W-:Y:S01]  /*3790*/  FFMA R34, R131, R107, R34 ;  /* 0x0000006b83227223 */ /* 0x000fe20000000022 */
[-C--:B------:R-:W-:Y:S01]  /*37a0*/  FFMA R32, R103, R135.reuse, R32 ;  /* 0x0000008767207223 */ /* 0x080fe20000000020 */
[C---:B------:R-:W-:Y:S01]  /*37b0*/  FFMA R36, R131.reuse, R135, R36 ;  /* 0x0000008783247223 */ /* 0x040fe20000000024 */
[----:B------:R-:W-:Y:S01]  /*37c0*/  FFMA R38, R131, R143, R142 ;  /* 0x0000008f83267223 */ /* 0x000fe2000000008e */
[----:B------:R-:W-:Y:S06]  /*37d0*/  BRA.U UP0, `(.L_x_18) ;  /* 0xffffffd500607547 */ /* 0x000fec000b83ffff */
[----:B------:R-:W0:Y:S01]  /*37e0*/  LDC.64 R100, c[0x0][0x390] ;  /* 0x0000e400ff647b82 */ /* 0x000e220000000a00 */
[----:B------:R-:W-:-:S05]  /*37f0*/  SEL R29, RZ, 0x138a8, !P5 ;  /* 0x000138a8ff1d7807 */ /* 0x000fca0006800000 */
[----:B------:R-:W-:-:S04]  /*3800*/  IMAD R29, R76, 0x27150, R29 ;  /* 0x000271504c1d7824 */ /* 0x000fc800078e021d */
[----:B------:R-:W-:-:S04]  /*3810*/  IMAD R29, R74, 0x57, R29 ;  /* 0x000000574a1d7824 */ /* 0x000fc800078e021d */
[----:B------:R-:W-:-:S04]  /*3820*/  IMAD R29, R2, 0x3, R29 ;  /* 0x00000003021d7824 */ /* 0x000fc800078e021d */
        /* <DEDUP_REMOVED lines=122> */
.L_x_19:
        /* <DEDUP_REMOVED lines=11> */
.L_x_23:


//--------------------- .nv.shared._ZN3tpm37gbmml_bs1_n10000_m64_w1000_d4_kernel0EPfS0_S0_ --------------------------
	.section	.nv.shared._ZN3tpm37gbmml_bs1_n10000_m64_w1000_d4_kernel0EPfS0_S0_,"aw",@nobits
	.sectionflags	@""
	.align	4
.nv.shared._ZN3tpm37gbmml_bs1_n10000_m64_w1000_d4_kernel0EPfS0_S0_:
	.zero		29872


//--------------------- .nv.shared.reserved.0     --------------------------
	.section	.nv.shared.reserved.0,"aw",@nobits
	.weak		__nv_reservedSMEM_offset_0_alias
	.size		__nv_reservedSMEM_offset_0_alias, 0, 64
	.other		__nv_reservedSMEM_offset_0_alias,@"STO_CUDA_RESERVED_SHARED STV_DEFAULT"
__nv_reservedSMEM_offset_0_alias:
	.zero		0
	.zero		64


//--------------------- .nv.shared._ZN3tpm37gbmml_bs1_n10000_m64_w1000_d1_kernel0EPfS0_S0_ --------------------------
	.section	.nv.shared._ZN3tpm37gbmml_bs1_n10000_m64_w1000_d1_kernel0EPfS0_S0_,"aw",@nobits
	.sectionflags	@""
	.align	4
.nv.shared._ZN3tpm37gbmml_bs1_n10000_m64_w1000_d1_kernel0EPfS0_S0_:
	.zero		23424


//--------------------- .nv.shared._ZN3tpm38sg2bmm_bs1_n10000_m64_w1000_d4_kernel0EPfS0_S0_ --------------------------
	.section	.nv.shared._ZN3tpm38sg2bmm_bs1_n10000_m64_w1000_d4_kernel0EPfS0_S0_,"aw",@nobits
	.sectionflags	@""
	.align	4
.nv.shared._ZN3tpm38sg2bmm_bs1_n10000_m64_w1000_d4_kernel0EPfS0_S0_:
	.zero		33184


//--------------------- .nv.shared._ZN3tpm38sg2bmm_bs1_n10000_m64_w1000_d1_kernel0EPfS0_S0_ --------------------------
	.section	.nv.shared._ZN3tpm38sg2bmm_bs1_n10000_m64_w1000_d1_kernel0EPfS0_S0_,"aw",@nobits
	.sectionflags	@""
	.align	4
.nv.shared._ZN3tpm38sg2bmm_bs1_n10000_m64_w1000_d1_kernel0EPfS0_S0_:
	.zero		4960


//--------------------- .nv.constant0._ZN3tpm37gbmml_bs1_n10000_m64_w1000_d4_kernel0EPfS0_S0_ --------------------------
	.section	.nv.constant0._ZN3tpm37gbmml_bs1_n10000_m64_w1000_d4_kernel0EPfS0_S0_,"a",@progbits
	.sectionflags	@""
	.align	4
.nv.constant0._ZN3tpm37gbmml_bs1_n10000_m64_w1000_d4_kernel0EPfS0_S0_:
	.zero		920


//--------------------- .nv.constant0._ZN3tpm37gbmml_bs1_n10000_m64_w1000_d1_kernel0EPfS0_S0_ --------------------------
	.section	.nv.constant0._ZN3tpm37gbmml_bs1_n10000_m64_w1000_d1_kernel0EPfS0_S0_,"a",@progbits
	.sectionflags	@""
	.align	4
.nv.constant0._ZN3tpm37gbmml_bs1_n10000_m64_w1000_d1_kernel0EPfS0_S0_:
	.zero		920


//--------------------- .nv.constant0._ZN3tpm38sg2bmm_bs1_n10000_m64_w1000_d4_kernel0EPfS0_S0_ --------------------------
	.section	.nv.constant0._ZN3tpm38sg2bmm_bs1_n10000_m64_w1000_d4_kernel0EPfS0_S0_,"a",@progbits
	.sectionflags	@""
	.align	4
.nv.constant0._ZN3tpm38sg2bmm_bs1_n10000_m64_w1000_d4_kernel0EPfS0_S0_:
	.zero		920


//--------------------- .nv.constant0._ZN3tpm38sg2bmm_bs1_n10000_m64_w1000_d1_kernel0EPfS0_S0_ --------------------------
	.section	.nv.constant0._ZN3tpm38sg2bmm_bs1_n10000_m64_w1000_d1_kernel0EPfS0_S0_,"a",@progbits
	.sectionflags	@""
	.align	4
.nv.constant0._ZN3tpm38sg2bmm_bs1_n10000_m64_w1000_d1_kernel0EPfS0_S0_:
	.zero		920


//--------------------- SYMBOLS --------------------------

	.type		.nv.reservedSmem.offset0,@object
	.size		.nv.reservedSmem.offset0,0x4
	.type		.nv.reservedSmem.cap,@object
	.size		.nv.reservedSmem.cap,0x4
